	.target	sm_90a

	.elftype	@"ET_EXEC"


//--------------------- .note.nv.tkinfo           --------------------------
	.section	.note.nv.tkinfo,"",@"SHT_NOTE"
	.sectionflags	@"SHF_NOTE_NV_TKINFO"
	.tkinfo
        /*0018*/ 	.word	0x00000002
        /*0030*/ 	.string	""
        /*0030*/ 	.string	"ptxas"
        /*0030*/ 	.string	"Cuda compilation tools, release 13.0, V13.0.88"
        /*0030*/ 	.string	"Build cuda_13.0.r13.0/compiler.36424714_0"
        /*0030*/ 	.string	"-arch sm_90a -m 64 "



//--------------------- .note.nv.cuinfo           --------------------------
	.section	.note.nv.cuinfo,"",@"SHT_NOTE"
	.sectionflags	@"SHF_NOTE_NV_CUINFO"
        /*0018*/ 	.short	0x0002
        /*001a*/ 	.short	0x005a
        /*001c*/ 	.short	0x0082
	.zero		2


//--------------------- .nv.info                  --------------------------
	.section	.nv.info,"",@"SHT_CUDA_INFO"
	.align	4


	//----- nvinfo : EIATTR_REGCOUNT
	.align		4
        /*0000*/ 	.byte	0x04, 0x2f
        /*0002*/ 	.short	(.L_15 - .L_14)
	.align		4
.L_14:
        /*0004*/ 	.word	index@(_ZN7cutlass13device_kernelINS_4gemm6kernel13GemmUniversalIN4cute5tupleIJiiiiEEENS1_10collective13CollectiveMmaINS1_34MainloopSm90TmaGmmaWarpSpecializedILi3ENS5_IJNS4_1CILi1EEESB_SB_EEENS1_32KernelTmaWarpSpecializedPingpongEEENS5_IJNSA_ILi64EEENSA_ILi256EEESF_EEENS_10tfloat32_tENS5_IJlSB_lEEESI_SJ_NS4_8TiledMMAINS4_8MMA_AtomIJNS4_4SM904GMMA30MMA_64x256x8_F32TF32TF32_SS_TNILNSN_7ScaleInE1ELSP_1EEEEEENS4_6LayoutISC_NS5_IJNSA_ILi0EEEST_ST_EEEEENS5_IJNS4_10UnderscoreESW_SW_EEEEENS4_13SM90_TMA_LOADENS4_14ComposedLayoutINS4_7SwizzleILi3ELi4ELi3EEENS4_18smem_ptr_flag_bitsILi32EEENSS_INS5_IJNSA_ILi8EEENSA_ILi32EEEEEENS5_IJS16_SB_EEEEEEEvNS4_8identityESZ_S1A_vS1B_EENS_8epilogue10collective6detail29Sm90TmaWarpSpecializedAdapterINS1E_15DefaultEpilogueISI_SJ_SJ_NS1D_6thread17LinearCombinationISI_Li1EffLNS1I_9ScaleType4KindE0ELNS_15FloatRoundStyleE2ESI_EENS1_15EpilogueDefaultEEEEEvvEEEEvNT_6ParamsE)
        /*0008*/ 	.word	0x000000a8


	//----- nvinfo : EIATTR_FRAME_SIZE
	.align		4
.L_15:
        /*000c*/ 	.byte	0x04, 0x11
        /*000e*/ 	.short	(.L_17 - .L_16)
	.align		4
.L_16:
        /*0010*/ 	.word	index@(_ZN7cutlass13device_kernelINS_4gemm6kernel13GemmUniversalIN4cute5tupleIJiiiiEEENS1_10collective13CollectiveMmaINS1_34MainloopSm90TmaGmmaWarpSpecializedILi3ENS5_IJNS4_1CILi1EEESB_SB_EEENS1_32KernelTmaWarpSpecializedPingpongEEENS5_IJNSA_ILi64EEENSA_ILi256EEESF_EEENS_10tfloat32_tENS5_IJlSB_lEEESI_SJ_NS4_8TiledMMAINS4_8MMA_AtomIJNS4_4SM904GMMA30MMA_64x256x8_F32TF32TF32_SS_TNILNSN_7ScaleInE1ELSP_1EEEEEENS4_6LayoutISC_NS5_IJNSA_ILi0EEEST_ST_EEEEENS5_IJNS4_10UnderscoreESW_SW_EEEEENS4_13SM90_TMA_LOADENS4_14ComposedLayoutINS4_7SwizzleILi3ELi4ELi3EEENS4_18smem_ptr_flag_bitsILi32EEENSS_INS5_IJNSA_ILi8EEENSA_ILi32EEEEEENS5_IJS16_SB_EEEEEEEvNS4_8identityESZ_S1A_vS1B_EENS_8epilogue10collective6detail29Sm90TmaWarpSpecializedAdapterINS1E_15DefaultEpilogueISI_SJ_SJ_NS1D_6thread17LinearCombinationISI_Li1EffLNS1I_9ScaleType4KindE0ELNS_15FloatRoundStyleE2ESI_EENS1_15EpilogueDefaultEEEEEvvEEEEvNT_6ParamsE)
        /*0014*/ 	.word	0x00000008


	//----- nvinfo : EIATTR_MIN_STACK_SIZE
	.align		4
.L_17:
        /*0018*/ 	.byte	0x04, 0x12
        /*001a*/ 	.short	(.L_19 - .L_18)
	.align		4
.L_18:
        /*001c*/ 	.word	index@(_ZN7cutlass13device_kernelINS_4gemm6kernel13GemmUniversalIN4cute5tupleIJiiiiEEENS1_10collective13CollectiveMmaINS1_34MainloopSm90TmaGmmaWarpSpecializedILi3ENS5_IJNS4_1CILi1EEESB_SB_EEENS1_32KernelTmaWarpSpecializedPingpongEEENS5_IJNSA_ILi64EEENSA_ILi256EEESF_EEENS_10tfloat32_tENS5_IJlSB_lEEESI_SJ_NS4_8TiledMMAINS4_8MMA_AtomIJNS4_4SM904GMMA30MMA_64x256x8_F32TF32TF32_SS_TNILNSN_7ScaleInE1ELSP_1EEEEEENS4_6LayoutISC_NS5_IJNSA_ILi0EEEST_ST_EEEEENS5_IJNS4_10UnderscoreESW_SW_EEEEENS4_13SM90_TMA_LOADENS4_14ComposedLayoutINS4_7SwizzleILi3ELi4ELi3EEENS4_18smem_ptr_flag_bitsILi32EEENSS_INS5_IJNSA_ILi8EEENSA_ILi32EEEEEENS5_IJS16_SB_EEEEEEEvNS4_8identityESZ_S1A_vS1B_EENS_8epilogue10collective6detail29Sm90TmaWarpSpecializedAdapterINS1E_15DefaultEpilogueISI_SJ_SJ_NS1D_6thread17LinearCombinationISI_Li1EffLNS1I_9ScaleType4KindE0ELNS_15FloatRoundStyleE2ESI_EENS1_15EpilogueDefaultEEEEEvvEEEEvNT_6ParamsE)
        /*0020*/ 	.word	0x00000008
.L_19:


//--------------------- .nv.compat                --------------------------
	.section	.nv.compat,"",@"SHT_CUDA_COMPAT_INFO"
	.align	4
        /*0000*/ 	.byte	0x02, 0x09, 0x01, 0x00, 0x02, 0x02, 0x04, 0x00, 0x02, 0x05, 0x05, 0x00, 0x03, 0x07, 0x01, 0x01
        /*0010*/ 	.byte	0x02, 0x03, 0x01, 0x00, 0x02, 0x06, 0x01, 0x00, 0x04, 0x0b, 0x08, 0x00, 0x00, 0x00, 0x00, 0x00
        /*0020*/ 	.byte	0x00, 0x00, 0x00, 0x00


//--------------------- .nv.info._ZN7cutlass13device_kernelINS_4gemm6kernel13GemmUniversalIN4cute5tupleIJiiiiEEENS1_10collective13CollectiveMmaINS1_34MainloopSm90TmaGmmaWarpSpecializedILi3ENS5_IJNS4_1CILi1EEESB_SB_EEENS1_32KernelTmaWarpSpecializedPingpongEEENS5_IJNSA_ILi64EEENSA_ILi256EEESF_EEENS_10tfloat32_tENS5_IJlSB_lEEESI_SJ_NS4_8TiledMMAINS4_8MMA_AtomIJNS4_4SM904GMMA30MMA_64x256x8_F32TF32TF32_SS_TNILNSN_7ScaleInE1ELSP_1EEEEEENS4_6LayoutISC_NS5_IJNSA_ILi0EEEST_ST_EEEEENS5_IJNS4_10UnderscoreESW_SW_EEEEENS4_13SM90_TMA_LOADENS4_14ComposedLayoutINS4_7SwizzleILi3ELi4ELi3EEENS4_18smem_ptr_flag_bitsILi32EEENSS_INS5_IJNSA_ILi8EEENSA_ILi32EEEEEENS5_IJS16_SB_EEEEEEEvNS4_8identityESZ_S1A_vS1B_EENS_8epilogue10collective6detail29Sm90TmaWarpSpecializedAdapterINS1E_15DefaultEpilogueISI_SJ_SJ_NS1D_6thread17LinearCombinationISI_Li1EffLNS1I_9ScaleType4KindE0ELNS_15FloatRoundStyleE2ESI_EENS1_15EpilogueDefaultEEEEEvvEEEEvNT_6ParamsE --------------------------
	.section	.nv.info._ZN7cutlass13device_kernelINS_4gemm6kernel13GemmUniversalIN4cute5tupleIJiiiiEEENS1_10collective13CollectiveMmaINS1_34MainloopSm90TmaGmmaWarpSpecializedILi3ENS5_IJNS4_1CILi1EEESB_SB_EEENS1_32KernelTmaWarpSpecializedPingpongEEENS5_IJNSA_ILi64EEENSA_ILi256EEESF_EEENS_10tfloat32_tENS5_IJlSB_lEEESI_SJ_NS4_8TiledMMAINS4_8MMA_AtomIJNS4_4SM904GMMA30MMA_64x256x8_F32TF32TF32_SS_TNILNSN_7ScaleInE1ELSP_1EEEEEENS4_6LayoutISC_NS5_IJNSA_ILi0EEEST_ST_EEEEENS5_IJNS4_10UnderscoreESW_SW_EEEEENS4_13SM90_TMA_LOADENS4_14ComposedLayoutINS4_7SwizzleILi3ELi4ELi3EEENS4_18smem_ptr_flag_bitsILi32EEENSS_INS5_IJNSA_ILi8EEENSA_ILi32EEEEEENS5_IJS16_SB_EEEEEEEvNS4_8identityESZ_S1A_vS1B_EENS_8epilogue10collective6detail29Sm90TmaWarpSpecializedAdapterINS1E_15DefaultEpilogueISI_SJ_SJ_NS1D_6thread17LinearCombinationISI_Li1EffLNS1I_9ScaleType4KindE0ELNS_15FloatRoundStyleE2ESI_EENS1_15EpilogueDefaultEEEEEvvEEEEvNT_6ParamsE,"",@"SHT_CUDA_INFO"
	.sectionflags	@""
	.align	4


	//----- nvinfo : EIATTR_CUDA_API_VERSION
	.align		4
        /*0000*/ 	.byte	0x04, 0x37
        /*0002*/ 	.short	(.L_21 - .L_20)
.L_20:
        /*0004*/ 	.word	0x00000082


	//----- nvinfo : EIATTR_KPARAM_INFO
	.align		4
.L_21:
        /*0008*/ 	.byte	0x04, 0x17
        /*000a*/ 	.short	(.L_23 - .L_22)
.L_22:
        /*000c*/ 	.word	0x00000000
        /*0010*/ 	.short	0x0000
        /*0012*/ 	.short	0x0070
        /*0014*/ 	.byte	0x00, 0xf0, 0x01, 0x10


	//----- nvinfo : EIATTR_SPARSE_MMA_MASK
	.align		4
.L_23:
        /*0018*/ 	.byte	0x03, 0x50
        /*001a*/ 	.short	0x0000


	//----- nvinfo : EIATTR_MAXREG_COUNT
	.align		4
        /*001c*/ 	.byte	0x03, 0x1b
        /*001e*/ 	.short	0x00a8


	//----- nvinfo : EIATTR_NUM_BARRIERS
	.align		4
        /*0020*/ 	.byte	0x02, 0x4c
        /*0022*/ 	.byte	0x01
	.zero		1


	//----- nvinfo : EIATTR_EXTERNS
	.align		4
        /*0024*/ 	.byte	0x04, 0x0f
        /*0026*/ 	.short	(.L_25 - .L_24)


	//   ....[0]....
	.align		4
.L_24:
        /*0028*/ 	.word	index@(__assertfail)


	//----- nvinfo : EIATTR_ANNOTATIONS
	.align		4
.L_25:
        /*002c*/ 	.byte	0x04, 0x55
        /*002e*/ 	.short	(.L_27 - .L_26)


	//   ....[0]....
.L_26:
        /*0030*/ 	.word	0x00000001
        /*0034*/ 	.byte	0xb0, 0x0a, 0x00, 0x00, 0x01, 0x00, 0x00, 0x00, 0x70, 0xa0, 0x00, 0x00, 0x01, 0x00, 0x00, 0x00
        /*0044*/ 	.byte	0x40, 0xad, 0x00, 0x00


	//----- nvinfo : EIATTR_MERCURY_ISA_VERSION
	.align		4
.L_27:
        /*0048*/ 	.byte	0x03, 0x5f
        /*004a*/ 	.short	0x0101


	//----- nvinfo : EIATTR_INT_WARP_WIDE_INSTR_OFFSETS
	.align		4
        /*004c*/ 	.byte	0x04, 0x31
        /*004e*/ 	.short	(.L_29 - .L_28)


	//   ....[0]....
.L_28:
        /*0050*/ 	.word	0x000003c0


	//   ....[1]....
        /*0054*/ 	.word	0x000003e0


	//   ....[2]....
        /*0058*/ 	.word	0x00000460


	//   ....[3]....
        /*005c*/ 	.word	0x00000470


	//   ....[4]....
        /*0060*/ 	.word	0x00000480


	//   ....[5]....
        /*0064*/ 	.word	0x000004a0


	//   ....[6]....
        /*0068*/ 	.word	0x00000530


	//   ....[7]....
        /*006c*/ 	.word	0x00000550


	//----- nvinfo : EIATTR_COOP_GROUP_MASK_REGIDS
	.align		4
.L_29:
        /*0070*/ 	.byte	0x04, 0x29
        /*0072*/ 	.short	(.L_31 - .L_30)


	//   ....[0]....
.L_30:
        /*0074*/ 	.word	0xffffffff


	//   ....[1]....
        /*0078*/ 	.word	0xffffffff


	//   ....[2]....
        /*007c*/ 	.word	0xffffffff


	//   ....[3]....
        /*0080*/ 	.word	0xffffffff


	//   ....[4]....
        /*0084*/ 	.word	0xffffffff


	//   ....[5]....
        /*0088*/ 	.word	0xffffffff


	//----- nvinfo : EIATTR_COOP_GROUP_INSTR_OFFSETS
	.align		4
.L_31:
        /*008c*/ 	.byte	0x04, 0x28
        /*008e*/ 	.short	(.L_33 - .L_32)


	//   ....[0]....
.L_32:
        /*0090*/ 	.word	0x00000070


	//   ....[1]....
        /*0094*/ 	.word	0x00000080


	//   ....[2]....
        /*0098*/ 	.word	0x00000140


	//   ....[3]....
        /*009c*/ 	.word	0x000002b0


	//   ....[4]....
        /*00a0*/ 	.word	0x000002f0


	//   ....[5]....
        /*00a4*/ 	.word	0x00000340


	//----- nvinfo : EIATTR_REG_RECONFIG
	.align		4
.L_33:
        /*00a8*/ 	.byte	0x01, 0x54
	.zero		2


	//----- nvinfo : EIATTR_SYSCALL_OFFSETS
	.align		4
        /*00ac*/ 	.byte	0x04, 0x46
        /*00ae*/ 	.short	(.L_35 - .L_34)


	//   ....[0]....
.L_34:
        /*00b0*/ 	.word	0x00001560


	//----- nvinfo : EIATTR_MBARRIER_INSTR_OFFSETS
	.align		4
.L_35:
        /*00b4*/ 	.byte	0x04, 0x39
        /*00b6*/ 	.short	(.L_37 - .L_36)


	//   ....[0]....
.L_36:
        /*00b8*/ 	.word	0x00000240
        /*00bc*/ 	.word	0x000000ff
        /*00c0*/ 	.word	0x00000000
        /*00c4*/ 	.short	0x0100
        /*00c6*/ 	.byte	0x08
	.zero		1


	//   ....[1]....
        /*00c8*/ 	.word	0x00000250
        /*00cc*/ 	.word	0x000000ff
        /*00d0*/ 	.word	0x00000018
        /*00d4*/ 	.short	0x0100
        /*00d6*/ 	.byte	0x08
	.zero		1


	//   ....[2]....
        /*00d8*/ 	.word	0x00000260
        /*00dc*/ 	.word	0x000000ff
        /*00e0*/ 	.word	0x00000008
        /*00e4*/ 	.short	0x0100
        /*00e6*/ 	.byte	0x08
	.zero		1


	//   ....[3]....
        /*00e8*/ 	.word	0x00000270
        /*00ec*/ 	.word	0x000000ff
        /*00f0*/ 	.word	0x00000020
        /*00f4*/ 	.short	0x0100
        /*00f6*/ 	.byte	0x08
	.zero		1


	//   ....[4]....
        /*00f8*/ 	.word	0x00000280
        /*00fc*/ 	.word	0x000000ff
        /*0100*/ 	.word	0x00000010
        /*0104*/ 	.short	0x0100
        /*0106*/ 	.byte	0x08
	.zero		1


	//   ....[5]....
        /*0108*/ 	.word	0x00000290
        /*010c*/ 	.word	0x000000ff
        /*0110*/ 	.word	0x00000028
        /*0114*/ 	.short	0x0100
        /*0116*/ 	.byte	0x08
	.zero		1


	//   ....[6]....
        /*0118*/ 	.word	0x00000590
        /*011c*/ 	.word	0x000000ff
        /*0120*/ 	.word	0x00000060
        /*0124*/ 	.short	0x0100
        /*0126*/ 	.byte	0x08
	.zero		1


	//   ....[7]....
        /*0128*/ 	.word	0x00000600
        /*012c*/ 	.word	0x000000ff
        /*0130*/ 	.word	0x00000068
        /*0134*/ 	.short	0x0100
        /*0136*/ 	.byte	0x08
	.zero		1


	//   ....[8]....
        /*0138*/ 	.word	0x00000620
        /*013c*/ 	.word	0x000000ff
        /*0140*/ 	.word	0x00000040
        /*0144*/ 	.short	0x0100
        /*0146*/ 	.byte	0x09
	.zero		1


	//   ....[9]....
        /*0148*/ 	.word	0x00000630
        /*014c*/ 	.word	0x000000ff
        /*0150*/ 	.word	0x00000048
        /*0154*/ 	.short	0x0100
        /*0156*/ 	.byte	0x09
	.zero		1


	//   ....[10]....
        /*0158*/ 	.word	0x00000640
        /*015c*/ 	.word	0x000000ff
        /*0160*/ 	.word	0x00000050
        /*0164*/ 	.short	0x0100
        /*0166*/ 	.byte	0x09
	.zero		1


	//   ....[11]....
        /*0168*/ 	.word	0x00000650
        /*016c*/ 	.word	0x000000ff
        /*0170*/ 	.word	0x00000058
        /*0174*/ 	.short	0x0100
        /*0176*/ 	.byte	0x09
	.zero		1


	//   ....[12]....
        /*0178*/ 	.word	0x00001440
        /*017c*/ 	.word	0x0000009d
        /*0180*/ 	.word	0x00000000
        /*0184*/ 	.short	0x010a
        /*0186*/ 	.byte	0x2a
	.zero		1


	//   ....[13]....
        /*0188*/ 	.word	0x000015e0
        /*018c*/ 	.word	0x00000003
        /*0190*/ 	.word	0x00000000
        /*0194*/ 	.short	0x010a
        /*0196*/ 	.byte	0x3f
	.zero		1


	//   ....[14]....
        /*0198*/ 	.word	0x00001640
        /*019c*/ 	.word	0x00000003
        /*01a0*/ 	.word	0x00000000
        /*01a4*/ 	.short	0x010a
        /*01a6*/ 	.byte	0x3f
	.zero		1


	//   ....[15]....
        /*01a8*/ 	.word	0x00001bd0
        /*01ac*/ 	.word	0x000000ff
        /*01b0*/ 	.word	0x00000000
        /*01b4*/ 	.short	0x010a
        /*01b6*/ 	.byte	0x08
	.zero		1


	//   ....[16]....
        /*01b8*/ 	.word	0x00001c10
        /*01bc*/ 	.word	0x000000ff
        /*01c0*/ 	.word	0x00000000
        /*01c4*/ 	.short	0x010a
        /*01c6*/ 	.byte	0x08
	.zero		1


	//   ....[17]....
        /*01c8*/ 	.word	0x000020a0
        /*01cc*/ 	.word	0x000000ff
        /*01d0*/ 	.word	0x00000000
        /*01d4*/ 	.short	0x0101
        /*01d6*/ 	.byte	0x08
	.zero		1


	//   ....[18]....
        /*01d8*/ 	.word	0x00002190
        /*01dc*/ 	.word	0x0000009e
        /*01e0*/ 	.word	0x00000000
        /*01e4*/ 	.short	0x0101
        /*01e6*/ 	.byte	0x2d
	.zero		1


	//   ....[19]....
        /*01e8*/ 	.word	0x00002260
        /*01ec*/ 	.word	0x000000ff
        /*01f0*/ 	.word	0x00000000
        /*01f4*/ 	.short	0x0101
        /*01f6*/ 	.byte	0x06
	.zero		1


	//   ....[20]....
        /*01f8*/ 	.word	0x00002310
        /*01fc*/ 	.word	0x0000009d
        /*0200*/ 	.word	0x00000010
        /*0204*/ 	.short	0x010a
        /*0206*/ 	.byte	0x2a
	.zero		1


	//   ....[21]....
        /*0208*/ 	.word	0x0000a090
        /*020c*/ 	.word	0x000000a0
        /*0210*/ 	.word	0x00000000
        /*0214*/ 	.short	0x0101
        /*0216*/ 	.byte	0x2d
	.zero		1


	//   ....[22]....
        /*0218*/ 	.word	0x0000a9f0
        /*021c*/ 	.word	0x0000000a
        /*0220*/ 	.word	0x00000018
        /*0224*/ 	.short	0x010a
        /*0226*/ 	.byte	0x3f
	.zero		1


	//   ....[23]....
        /*0228*/ 	.word	0x0000ae50
        /*022c*/ 	.word	0x00000005
        /*0230*/ 	.word	0x00000068
        /*0234*/ 	.short	0x0101
        /*0236*/ 	.byte	0x3f
	.zero		1


	//   ....[24]....
        /*0238*/ 	.word	0x0000b5d0
        /*023c*/ 	.word	0x00000009
        /*0240*/ 	.word	0x00000000
        /*0244*/ 	.short	0x010a
        /*0246*/ 	.byte	0x3f
	.zero		1


	//   ....[25]....
        /*0248*/ 	.word	0x0000b650
        /*024c*/ 	.word	0x00000006
        /*0250*/ 	.word	0x00000000
        /*0254*/ 	.short	0x010a
        /*0256*/ 	.byte	0x3f
	.zero		1


	//   ....[26]....
        /*0258*/ 	.word	0x0000b6e0
        /*025c*/ 	.word	0x00000003
        /*0260*/ 	.word	0x00000000
        /*0264*/ 	.short	0x010a
        /*0266*/ 	.byte	0x3f
	.zero		1


	//   ....[27]....
        /*0268*/ 	.word	0x0000b740
        /*026c*/ 	.word	0x0000009f
        /*0270*/ 	.word	0x00000000
        /*0274*/ 	.short	0x010a
        /*0276*/ 	.byte	0x3f
	.zero		1


	//   ....[28]....
        /*0278*/ 	.word	0x0000b790
        /*027c*/ 	.word	0x00000003
        /*0280*/ 	.word	0x00000000
        /*0284*/ 	.short	0x010a
        /*0286*/ 	.byte	0x3f
	.zero		1


	//   ....[29]....
        /*0288*/ 	.word	0x0000b7f0
        /*028c*/ 	.word	0x00000004
        /*0290*/ 	.word	0x00000000
        /*0294*/ 	.short	0x010a
        /*0296*/ 	.byte	0x3f
	.zero		1


	//   ....[30]....
        /*0298*/ 	.word	0x0000b840
        /*029c*/ 	.word	0x0000009f
        /*02a0*/ 	.word	0x00000010
        /*02a4*/ 	.short	0x010a
        /*02a6*/ 	.byte	0x3f
	.zero		1


	//   ....[31]....
        /*02a8*/ 	.word	0x0000b910
        /*02ac*/ 	.word	0x0000000a
        /*02b0*/ 	.word	0x00000018
        /*02b4*/ 	.short	0x010a
        /*02b6*/ 	.byte	0x3f
	.zero		1


	//   ....[32]....
        /*02b8*/ 	.word	0x0000b9e0
        /*02bc*/ 	.word	0x00000009
        /*02c0*/ 	.word	0x00000000
        /*02c4*/ 	.short	0x010a
        /*02c6*/ 	.byte	0x3f
	.zero		1


	//   ....[33]....
        /*02c8*/ 	.word	0x0000ba30
        /*02cc*/ 	.word	0x00000006
        /*02d0*/ 	.word	0x00000000
        /*02d4*/ 	.short	0x010a
        /*02d6*/ 	.byte	0x3f
	.zero		1


	//----- nvinfo : EIATTR_NUM_MBARRIERS
	.align		4
.L_37:
        /*02d8*/ 	.byte	0x03, 0x38
        /*02da*/ 	.short	0x000c


	//----- nvinfo : EIATTR_EXIT_INSTR_OFFSETS
	.align		4
        /*02dc*/ 	.byte	0x04, 0x1c
        /*02de*/ 	.short	(.L_39 - .L_38)


	//   ....[0]....
.L_38:
        /*02e0*/ 	.word	0x00001160


	//   ....[1]....
        /*02e4*/ 	.word	0x000011c0


	//   ....[2]....
        /*02e8*/ 	.word	0x0000a720


	//   ....[3]....
        /*02ec*/ 	.word	0x0000a750


	//   ....[4]....
        /*02f0*/ 	.word	0x0000b730


	//----- nvinfo : EIATTR_MAX_THREADS
	.align		4
.L_39:
        /*02f4*/ 	.byte	0x04, 0x05
        /*02f6*/ 	.short	(.L_41 - .L_40)
.L_40:
        /*02f8*/ 	.word	0x00000180
        /*02fc*/ 	.word	0x00000001
        /*0300*/ 	.word	0x00000001


	//----- nvinfo : EIATTR_CRS_STACK_SIZE
	.align		4
.L_41:
        /*0304*/ 	.byte	0x04, 0x1e
        /*0306*/ 	.short	(.L_43 - .L_42)
.L_42:
        /*0308*/ 	.word	0x00000000


	//----- nvinfo : EIATTR_CBANK_PARAM_SIZE
	.align		4
.L_43:
        /*030c*/ 	.byte	0x03, 0x19
        /*030e*/ 	.short	0x0470


	//----- nvinfo : EIATTR_PARAM_CBANK
	.align		4
        /*0310*/ 	.byte	0x04, 0x0a
        /*0312*/ 	.short	(.L_45 - .L_44)
	.align		4
.L_44:
        /*0314*/ 	.word	index@(.nv.constant0._ZN7cutlass13device_kernelINS_4gemm6kernel13GemmUniversalIN4cute5tupleIJiiiiEEENS1_10collective13CollectiveMmaINS1_34MainloopSm90TmaGmmaWarpSpecializedILi3ENS5_IJNS4_1CILi1EEESB_SB_EEENS1_32KernelTmaWarpSpecializedPingpongEEENS5_IJNSA_ILi64EEENSA_ILi256EEESF_EEENS_10tfloat32_tENS5_IJlSB_lEEESI_SJ_NS4_8TiledMMAINS4_8MMA_AtomIJNS4_4SM904GMMA30MMA_64x256x8_F32TF32TF32_SS_TNILNSN_7ScaleInE1ELSP_1EEEEEENS4_6LayoutISC_NS5_IJNSA_ILi0EEEST_ST_EEEEENS5_IJNS4_10UnderscoreESW_SW_EEEEENS4_13SM90_TMA_LOADENS4_14ComposedLayoutINS4_7SwizzleILi3ELi4ELi3EEENS4_18smem_ptr_flag_bitsILi32EEENSS_INS5_IJNSA_ILi8EEENSA_ILi32EEEEEENS5_IJS16_SB_EEEEEEEvNS4_8identityESZ_S1A_vS1B_EENS_8epilogue10collective6detail29Sm90TmaWarpSpecializedAdapterINS1E_15DefaultEpilogueISI_SJ_SJ_NS1D_6thread17LinearCombinationISI_Li1EffLNS1I_9ScaleType4KindE0ELNS_15FloatRoundStyleE2ESI_EENS1_15EpilogueDefaultEEEEEvvEEEEvNT_6ParamsE)
        /*0318*/ 	.short	0x0210
        /*031a*/ 	.short	0x0470


	//----- nvinfo : EIATTR_SW_WAR
	.align		4
.L_45:
        /*031c*/ 	.byte	0x04, 0x36
        /*031e*/ 	.short	(.L_47 - .L_46)
.L_46:
        /*0320*/ 	.word	0x00000008
.L_47:


//--------------------- .nv.callgraph             --------------------------
	.section	.nv.callgraph,"",@"SHT_CUDA_CALLGRAPH"
	.align	4
	.sectionentsize	8
	.align		4
        /*0000*/ 	.word	0x00000000
	.align		4
        /*0004*/ 	.word	0xffffffff
	.align		4
        /*0008*/ 	.word	index@(_ZN7cutlass13device_kernelINS_4gemm6kernel13GemmUniversalIN4cute5tupleIJiiiiEEENS1_10collective13CollectiveMmaINS1_34MainloopSm90TmaGmmaWarpSpecializedILi3ENS5_IJNS4_1CILi1EEESB_SB_EEENS1_32KernelTmaWarpSpecializedPingpongEEENS5_IJNSA_ILi64EEENSA_ILi256EEESF_EEENS_10tfloat32_tENS5_IJlSB_lEEESI_SJ_NS4_8TiledMMAINS4_8MMA_AtomIJNS4_4SM904GMMA30MMA_64x256x8_F32TF32TF32_SS_TNILNSN_7ScaleInE1ELSP_1EEEEEENS4_6LayoutISC_NS5_IJNSA_ILi0EEEST_ST_EEEEENS5_IJNS4_10UnderscoreESW_SW_EEEEENS4_13SM90_TMA_LOADENS4_14ComposedLayoutINS4_7SwizzleILi3ELi4ELi3EEENS4_18smem_ptr_flag_bitsILi32EEENSS_INS5_IJNSA_ILi8EEENSA_ILi32EEEEEENS5_IJS16_SB_EEEEEEEvNS4_8identityESZ_S1A_vS1B_EENS_8epilogue10collective6detail29Sm90TmaWarpSpecializedAdapterINS1E_15DefaultEpilogueISI_SJ_SJ_NS1D_6thread17LinearCombinationISI_Li1EffLNS1I_9ScaleType4KindE0ELNS_15FloatRoundStyleE2ESI_EENS1_15EpilogueDefaultEEEEEvvEEEEvNT_6ParamsE)
	.align		4
        /*000c*/ 	.word	index@(__assertfail)
	.align		4
        /*0010*/ 	.word	0x00000000
	.align		4
        /*0014*/ 	.word	0xfffffffe
	.align		4
        /*0018*/ 	.word	0x00000000
	.align		4
        /*001c*/ 	.word	0xfffffffd
	.align		4
        /*0020*/ 	.word	0x00000000
	.align		4
        /*0024*/ 	.word	0xfffffffc


//--------------------- .nv.constant4             --------------------------
	.section	.nv.constant4,"a",@progbits
	.align	8
	.align		8
.nv.constant4:
        /*0000*/ 	.dword	__assertfail
	.align		8
        /*0008*/ 	.dword	__unnamed_1
	.align		8
        /*0010*/ 	.dword	_ZN40_INTERNAL_fd135cb0_4_k_cu_027c508e_265224cuda3std3__45__cpo5beginE
	.align		8
        /*0018*/ 	.dword	_ZN40_INTERNAL_fd135cb0_4_k_cu_027c508e_265224cuda3std3__45__cpo3endE
	.align		8
        /*0020*/ 	.dword	_ZN40_INTERNAL_fd135cb0_4_k_cu_027c508e_265224cuda3std3__45__cpo6cbeginE
	.align		8
        /*0028*/ 	.dword	_ZN40_INTERNAL_fd135cb0_4_k_cu_027c508e_265224cuda3std3__45__cpo4cendE
	.align		8
        /*0030*/ 	.dword	_ZN40_INTERNAL_fd135cb0_4_k_cu_027c508e_265224cuda3std3__442_GLOBAL__N__fd135cb0_4_k_cu_027c508e_265226ignoreE
	.align		8
        /*0038*/ 	.dword	_ZN40_INTERNAL_fd135cb0_4_k_cu_027c508e_265224cuda3std3__419piecewise_constructE
	.align		8
        /*0040*/ 	.dword	_ZN40_INTERNAL_fd135cb0_4_k_cu_027c508e_265224cuda3std3__48in_placeE
	.align		8
        /*0048*/ 	.dword	_ZN40_INTERNAL_fd135cb0_4_k_cu_027c508e_265224cuda3std6ranges3__45__cpo4swapE
	.align		8
        /*0050*/ 	.dword	_ZN40_INTERNAL_fd135cb0_4_k_cu_027c508e_265224cuda3std6ranges3__45__cpo9iter_moveE
	.align		8
        /*0058*/ 	.dword	_ZN40_INTERNAL_fd135cb0_4_k_cu_027c508e_265224cute7productE
	.align		8
        /*0060*/ 	.dword	_ZN40_INTERNAL_fd135cb0_4_k_cu_027c508e_265224cute1_E
	.align		8
        /*0068*/ 	.dword	$str$22
	.align		8
        /*0070*/ 	.dword	$str$23


//--------------------- .text._ZN7cutlass13device_kernelINS_4gemm6kernel13GemmUniversalIN4cute5tupleIJiiiiEEENS1_10collective13CollectiveMmaINS1_34MainloopSm90TmaGmmaWarpSpecializedILi3ENS5_IJNS4_1CILi1EEESB_SB_EEENS1_32KernelTmaWarpSpecializedPingpongEEENS5_IJNSA_ILi64EEENSA_ILi256EEESF_EEENS_10tfloat32_tENS5_IJlSB_lEEESI_SJ_NS4_8TiledMMAINS4_8MMA_AtomIJNS4_4SM904GMMA30MMA_64x256x8_F32TF32TF32_SS_TNILNSN_7ScaleInE1ELSP_1EEEEEENS4_6LayoutISC_NS5_IJNSA_ILi0EEEST_ST_EEEEENS5_IJNS4_10UnderscoreESW_SW_EEEEENS4_13SM90_TMA_LOADENS4_14ComposedLayoutINS4_7SwizzleILi3ELi4ELi3EEENS4_18smem_ptr_flag_bitsILi32EEENSS_INS5_IJNSA_ILi8EEENSA_ILi32EEEEEENS5_IJS16_SB_EEEEEEEvNS4_8identityESZ_S1A_vS1B_EENS_8epilogue10collective6detail29Sm90TmaWarpSpecializedAdapterINS1E_15DefaultEpilogueISI_SJ_SJ_NS1D_6thread17LinearCombinationISI_Li1EffLNS1I_9ScaleType4KindE0ELNS_15FloatRoundStyleE2ESI_EENS1_15EpilogueDefaultEEEEEvvEEEEvNT_6ParamsE --------------------------
	.section	.text._ZN7cutlass13device_kernelINS_4gemm6kernel13GemmUniversalIN4cute5tupleIJiiiiEEENS1_10collective13CollectiveMmaINS1_34MainloopSm90TmaGmmaWarpSpecializedILi3ENS5_IJNS4_1CILi1EEESB_SB_EEENS1_32KernelTmaWarpSpecializedPingpongEEENS5_IJNSA_ILi64EEENSA_ILi256EEESF_EEENS_10tfloat32_tENS5_IJlSB_lEEESI_SJ_NS4_8TiledMMAINS4_8MMA_AtomIJNS4_4SM904GMMA30MMA_64x256x8_F32TF32TF32_SS_TNILNSN_7ScaleInE1ELSP_1EEEEEENS4_6LayoutISC_NS5_IJNSA_ILi0EEEST_ST_EEEEENS5_IJNS4_10UnderscoreESW_SW_EEEEENS4_13SM90_TMA_LOADENS4_14ComposedLayoutINS4_7SwizzleILi3ELi4ELi3EEENS4_18smem_ptr_flag_bitsILi32EEENSS_INS5_IJNSA_ILi8EEENSA_ILi32EEEEEENS5_IJS16_SB_EEEEEEEvNS4_8identityESZ_S1A_vS1B_EENS_8epilogue10collective6detail29Sm90TmaWarpSpecializedAdapterINS1E_15DefaultEpilogueISI_SJ_SJ_NS1D_6thread17LinearCombinationISI_Li1EffLNS1I_9ScaleType4KindE0ELNS_15FloatRoundStyleE2ESI_EENS1_15EpilogueDefaultEEEEEvvEEEEvNT_6ParamsE,"ax",@progbits
	.align	128
.text._ZN7cutlass13device_kernelINS_4gemm6kernel13GemmUniversalIN4cute5tupleIJiiiiEEENS1_10collective13CollectiveMmaINS1_34MainloopSm90TmaGmmaWarpSpecializedILi3ENS5_IJNS4_1CILi1EEESB_SB_EEENS1_32KernelTmaWarpSpecializedPingpongEEENS5_IJNSA_ILi64EEENSA_ILi256EEESF_EEENS_10tfloat32_tENS5_IJlSB_lEEESI_SJ_NS4_8TiledMMAINS4_8MMA_AtomIJNS4_4SM904GMMA30MMA_64x256x8_F32TF32TF32_SS_TNILNSN_7ScaleInE1ELSP_1EEEEEENS4_6LayoutISC_NS5_IJNSA_ILi0EEEST_ST_EEEEENS5_IJNS4_10UnderscoreESW_SW_EEEEENS4_13SM90_TMA_LOADENS4_14ComposedLayoutINS4_7SwizzleILi3ELi4ELi3EEENS4_18smem_ptr_flag_bitsILi32EEENSS_INS5_IJNSA_ILi8EEENSA_ILi32EEEEEENS5_IJS16_SB_EEEEEEEvNS4_8identityESZ_S1A_vS1B_EENS_8epilogue10collective6detail29Sm90TmaWarpSpecializedAdapterINS1E_15DefaultEpilogueISI_SJ_SJ_NS1D_6thread17LinearCombinationISI_Li1EffLNS1I_9ScaleType4KindE0ELNS_15FloatRoundStyleE2ESI_EENS1_15EpilogueDefaultEEEEEvvEEEEvNT_6ParamsE:
        .type           _ZN7cutlass13device_kernelINS_4gemm6kernel13GemmUniversalIN4cute5tupleIJiiiiEEENS1_10collective13CollectiveMmaINS1_34MainloopSm90TmaGmmaWarpSpecializedILi3ENS5_IJNS4_1CILi1EEESB_SB_EEENS1_32KernelTmaWarpSpecializedPingpongEEENS5_IJNSA_ILi64EEENSA_ILi256EEESF_EEENS_10tfloat32_tENS5_IJlSB_lEEESI_SJ_NS4_8TiledMMAINS4_8MMA_AtomIJNS4_4SM904GMMA30MMA_64x256x8_F32TF32TF32_SS_TNILNSN_7ScaleInE1ELSP_1EEEEEENS4_6LayoutISC_NS5_IJNSA_ILi0EEEST_ST_EEEEENS5_IJNS4_10UnderscoreESW_SW_EEEEENS4_13SM90_TMA_LOADENS4_14ComposedLayoutINS4_7SwizzleILi3ELi4ELi3EEENS4_18smem_ptr_flag_bitsILi32EEENSS_INS5_IJNSA_ILi8EEENSA_ILi32EEEEEENS5_IJS16_SB_EEEEEEEvNS4_8identityESZ_S1A_vS1B_EENS_8epilogue10collective6detail29Sm90TmaWarpSpecializedAdapterINS1E_15DefaultEpilogueISI_SJ_SJ_NS1D_6thread17LinearCombinationISI_Li1EffLNS1I_9ScaleType4KindE0ELNS_15FloatRoundStyleE2ESI_EENS1_15EpilogueDefaultEEEEEvvEEEEvNT_6ParamsE,@function
        .size           _ZN7cutlass13device_kernelINS_4gemm6kernel13GemmUniversalIN4cute5tupleIJiiiiEEENS1_10collective13CollectiveMmaINS1_34MainloopSm90TmaGmmaWarpSpecializedILi3ENS5_IJNS4_1CILi1EEESB_SB_EEENS1_32KernelTmaWarpSpecializedPingpongEEENS5_IJNSA_ILi64EEENSA_ILi256EEESF_EEENS_10tfloat32_tENS5_IJlSB_lEEESI_SJ_NS4_8TiledMMAINS4_8MMA_AtomIJNS4_4SM904GMMA30MMA_64x256x8_F32TF32TF32_SS_TNILNSN_7ScaleInE1ELSP_1EEEEEENS4_6LayoutISC_NS5_IJNSA_ILi0EEEST_ST_EEEEENS5_IJNS4_10UnderscoreESW_SW_EEEEENS4_13SM90_TMA_LOADENS4_14ComposedLayoutINS4_7SwizzleILi3ELi4ELi3EEENS4_18smem_ptr_flag_bitsILi32EEENSS_INS5_IJNSA_ILi8EEENSA_ILi32EEEEEENS5_IJS16_SB_EEEEEEEvNS4_8identityESZ_S1A_vS1B_EENS_8epilogue10collective6detail29Sm90TmaWarpSpecializedAdapterINS1E_15DefaultEpilogueISI_SJ_SJ_NS1D_6thread17LinearCombinationISI_Li1EffLNS1I_9ScaleType4KindE0ELNS_15FloatRoundStyleE2ESI_EENS1_15EpilogueDefaultEEEEEvvEEEEvNT_6ParamsE,(.L_x_323 - _ZN7cutlass13device_kernelINS_4gemm6kernel13GemmUniversalIN4cute5tupleIJiiiiEEENS1_10collective13CollectiveMmaINS1_34MainloopSm90TmaGmmaWarpSpecializedILi3ENS5_IJNS4_1CILi1EEESB_SB_EEENS1_32KernelTmaWarpSpecializedPingpongEEENS5_IJNSA_ILi64EEENSA_ILi256EEESF_EEENS_10tfloat32_tENS5_IJlSB_lEEESI_SJ_NS4_8TiledMMAINS4_8MMA_AtomIJNS4_4SM904GMMA30MMA_64x256x8_F32TF32TF32_SS_TNILNSN_7ScaleInE1ELSP_1EEEEEENS4_6LayoutISC_NS5_IJNSA_ILi0EEEST_ST_EEEEENS5_IJNS4_10UnderscoreESW_SW_EEEEENS4_13SM90_TMA_LOADENS4_14ComposedLayoutINS4_7SwizzleILi3ELi4ELi3EEENS4_18smem_ptr_flag_bitsILi32EEENSS_INS5_IJNSA_ILi8EEENSA_ILi32EEEEEENS5_IJS16_SB_EEEEEEEvNS4_8identityESZ_S1A_vS1B_EENS_8epilogue10collective6detail29Sm90TmaWarpSpecializedAdapterINS1E_15DefaultEpilogueISI_SJ_SJ_NS1D_6thread17LinearCombinationISI_Li1EffLNS1I_9ScaleType4KindE0ELNS_15FloatRoundStyleE2ESI_EENS1_15EpilogueDefaultEEEEEvvEEEEvNT_6ParamsE)
        .other          _ZN7cutlass13device_kernelINS_4gemm6kernel13GemmUniversalIN4cute5tupleIJiiiiEEENS1_10collective13CollectiveMmaINS1_34MainloopSm90TmaGmmaWarpSpecializedILi3ENS5_IJNS4_1CILi1EEESB_SB_EEENS1_32KernelTmaWarpSpecializedPingpongEEENS5_IJNSA_ILi64EEENSA_ILi256EEESF_EEENS_10tfloat32_tENS5_IJlSB_lEEESI_SJ_NS4_8TiledMMAINS4_8MMA_AtomIJNS4_4SM904GMMA30MMA_64x256x8_F32TF32TF32_SS_TNILNSN_7ScaleInE1ELSP_1EEEEEENS4_6LayoutISC_NS5_IJNSA_ILi0EEEST_ST_EEEEENS5_IJNS4_10UnderscoreESW_SW_EEEEENS4_13SM90_TMA_LOADENS4_14ComposedLayoutINS4_7SwizzleILi3ELi4ELi3EEENS4_18smem_ptr_flag_bitsILi32EEENSS_INS5_IJNSA_ILi8EEENSA_ILi32EEEEEENS5_IJS16_SB_EEEEEEEvNS4_8identityESZ_S1A_vS1B_EENS_8epilogue10collective6detail29Sm90TmaWarpSpecializedAdapterINS1E_15DefaultEpilogueISI_SJ_SJ_NS1D_6thread17LinearCombinationISI_Li1EffLNS1I_9ScaleType4KindE0ELNS_15FloatRoundStyleE2ESI_EENS1_15EpilogueDefaultEEEEEvvEEEEvNT_6ParamsE,@"STO_CUDA_ENTRY STV_DEFAULT"
_ZN7cutlass13device_kernelINS_4gemm6kernel13GemmUniversalIN4cute5tupleIJiiiiEEENS1_10collective13CollectiveMmaINS1_34MainloopSm90TmaGmmaWarpSpecializedILi3ENS5_IJNS4_1CILi1EEESB_SB_EEENS1_32KernelTmaWarpSpecializedPingpongEEENS5_IJNSA_ILi64EEENSA_ILi256EEESF_EEENS_10tfloat32_tENS5_IJlSB_lEEESI_SJ_NS4_8TiledMMAINS4_8MMA_AtomIJNS4_4SM904GMMA30MMA_64x256x8_F32TF32TF32_SS_TNILNSN_7ScaleInE1ELSP_1EEEEEENS4_6LayoutISC_NS5_IJNSA_ILi0EEEST_ST_EEEEENS5_IJNS4_10UnderscoreESW_SW_EEEEENS4_13SM90_TMA_LOADENS4_14ComposedLayoutINS4_7SwizzleILi3ELi4ELi3EEENS4_18smem_ptr_flag_bitsILi32EEENSS_INS5_IJNSA_ILi8EEENSA_ILi32EEEEEENS5_IJS16_SB_EEEEEEEvNS4_8identityESZ_S1A_vS1B_EENS_8epilogue10collective6detail29Sm90TmaWarpSpecializedAdapterINS1E_15DefaultEpilogueISI_SJ_SJ_NS1D_6thread17LinearCombinationISI_Li1EffLNS1I_9ScaleType4KindE0ELNS_15FloatRoundStyleE2ESI_EENS1_15EpilogueDefaultEEEEEvvEEEEvNT_6ParamsE:
[----:B------:R-:W0:Y:S02]  /*0000*/  LDC R1, c[0x0][0x28] ;  /* 0x00000a00ff017b82 */ /* 0x000e240000000800 */
[----:B0-----:R-:W-:Y:S01]  /*0010*/  VIADD R1, R1, 0xfffffff8 ;  /* 0xfffffff801017836 */ /* 0x001fe20000000000 */
[----:B------:R-:W0:Y:S01]  /*0020*/  S2R R4, SR_TID.X ;  /* 0x0000000000047919 */ /* 0x000e220000002100 */
[----:B------:R-:W-:Y:S01]  /*0030*/  ELECT P0, URZ, PT ;  /* 0x00000000003f782f */ /* 0x000fe20003800000 */
[----:B------:R-:W-:Y:S01]  /*0040*/  BSSY B0, `(.L_x_0) ;  /* 0x000000f000007945 */ /* 0x000fe20003800000 */
[--C-:B0-----:R-:W-:Y:S02]  /*0050*/  SHF.R.U32.HI R0, RZ, 0x5, R4.reuse ;  /* 0x00000005ff007819 */ /* 0x101fe40000011604 */
[----:B------:R-:W-:-:S03]  /*0060*/  SHF.R.U32.HI R5, RZ, 0x7, R4 ;  /* 0x00000007ff057819 */ /* 0x000fc60000011604 */
[----:B------:R-:W0:Y:S04]  /*0070*/  SHFL.IDX PT, R2, R0, RZ, 0x1f ;  /* 0x00001fff00027589 */ /* 0x000e2800000e0000 */
[----:B------:R1:W2:Y:S01]  /*0080*/  SHFL.IDX PT, R8, R5, RZ, 0x1f ;  /* 0x00001fff05087589 */ /* 0x0002a200000e0000 */
[----:B0-----:R-:W-:-:S13]  /*0090*/  ISETP.NE.OR P0, PT, R2, RZ, !P0 ;  /* 0x000000ff0200720c */ /* 0x001fda0004705670 */
[----:B-12---:R-:W-:Y:S05]  /*00a0*/  @P0 BRA `(.L_x_1) ;  /* 0x0000000000200947 */ /* 0x006fea0003800000 */
[----:B------:R-:W-:Y:S02]  /*00b0*/  ULDC.64 UR4, c[0x0][0x198] ;  /* 0x0000660000047ab9 */ /* 0x000fe40000000a00 */
[----:B------:R-:W-:Y:S02]  /*00c0*/  UIADD3 UR6, UP0, UR4, 0xf0, URZ ;  /* 0x000000f004067890 */ /* 0x000fe4000ff1e03f */
[----:B------:R-:W-:Y:S02]  /*00d0*/  UIADD3 UR4, UP1, UR4, 0x1f0, URZ ;  /* 0x000001f004047890 */ /* 0x000fe4000ff3e03f */
[----:B------:R-:W-:Y:S02]  /*00e0*/  UIADD3.X UR7, URZ, UR5, URZ, UP0, !UPT ;  /* 0x000000053f077290 */ /* 0x000fe400087fe43f */
[----:B------:R-:W-:-:S07]  /*00f0*/  UIADD3.X UR5, URZ, UR5, URZ, UP1, !UPT ;  /* 0x000000053f057290 */ /* 0x000fce0008ffe43f */
[----:B------:R0:W-:Y:S02]  /*0100*/  UTMACCTL.PF [UR6] ;  /* 0x00000000060079b9 */ /* 0x0001e40008040000 */
[----:B------:R0:W-:Y:S02]  /*0110*/  UTMACCTL.PF [UR4] ;  /* 0x00000000040079b9 */ /* 0x0001e40008040000 */
[----:B0-----:R-:W-:Y:S01]  /*0120*/  NOP ;  /* 0x0000000000007918 */ /* 0x001fe20000000000 */
.L_x_1:
[----:B------:R-:W-:Y:S05]  /*0130*/  BSYNC B0 ;  /* 0x0000000000007941 */ /* 0x000fea0003800000 */
.L_x_0:
[----:B------:R-:W0:Y:S02]  /*0140*/  SHFL.IDX PT, R3, R0, RZ, 0x1f ;  /* 0x00001fff00037589 */ /* 0x000e2400000e0000 */
[----:B0-----:R-:W-:-:S13]  /*0150*/  ISETP.NE.AND P0, PT, R3, RZ, PT ;  /* 0x000000ff0300720c */ /* 0x001fda0003f05270 */
[----:B------:R-:W-:Y:S05]  /*0160*/  @P0 BRA `(.L_x_2) ;  /* 0x0000000000500947 */ /* 0x000fea0003800000 */
[----:B------:R-:W0:Y:S01]  /*0170*/  S2UR UR8, SR_CgaCtaId ;  /* 0x00000000000879c3 */ /* 0x000e220000008800 */
[----:B------:R-:W-:Y:S01]  /*0180*/  UMOV UR4, 0x400 ;  /* 0x0000040000047882 */ /* 0x000fe20000000000 */
[----:B------:R-:W-:Y:S01]  /*0190*/  UMOV UR5, 0x1 ;  /* 0x0000000100057882 */ /* 0x000fe20000000000 */
[----:B------:R-:W-:Y:S01]  /*01a0*/  UMOV UR6, 0x80 ;  /* 0x0000008000067882 */ /* 0x000fe20000000000 */
[----:B------:R-:W-:Y:S01]  /*01b0*/  ELECT P0, URZ, PT ;  /* 0x00000000003f782f */ /* 0x000fe20003800000 */
[----:B------:R-:W-:-:S04]  /*01c0*/  UIADD3 UR6, -UR6, 0x100000, URZ ;  /* 0x0010000006067890 */ /* 0x000fc8000fffe13f */
[----:B------:R-:W-:Y:S02]  /*01d0*/  USHF.L.U32 UR7, UR6, 0xb, URZ ;  /* 0x0000000b06077899 */ /* 0x000fe4000800063f */
[----:B------:R-:W-:Y:S02]  /*01e0*/  USHF.L.U32 UR6, UR6, 0x1, URZ ;  /* 0x0000000106067899 */ /* 0x000fe4000800063f */
[----:B0-----:R-:W-:Y:S02]  /*01f0*/  ULEA UR8, UR8, UR4, 0x18 ;  /* 0x0000000408087291 */ /* 0x001fe4000f8ec03f */
[----:B------:R-:W-:-:S04]  /*0200*/  UIADD3 UR4, -UR5, 0x100000, URZ ;  /* 0x0010000005047890 */ /* 0x000fc8000fffe13f */
[----:B------:R-:W-:Y:S02]  /*0210*/  USHF.L.U32 UR5, UR4, 0xb, URZ ;  /* 0x0000000b04057899 */ /* 0x000fe4000800063f */
[----:B------:R-:W-:Y:S01]  /*0220*/  USHF.L.U32 UR4, UR4, 0x1, URZ ;  /* 0x0000000104047899 */ /* 0x000fe2000800063f */
[----:B------:R-:W0:Y:S11]  /*0230*/  FENCE.VIEW.ASYNC.S ;  /* 0x00000000000073c6 */ /* 0x000e360000000000 */
[----:B0-----:R0:W1:Y:S01]  /*0240*/  SYNCS.EXCH.64 URZ, [UR8], UR4 ;  /* 0x00000004083f75b2 */ /* 0x0010620008000100 */
[----:B------:R0:W2:Y:S01]  /*0250*/  SYNCS.EXCH.64 URZ, [UR8+0x18], UR6 ;  /* 0x00001806083f75b2 */ /* 0x0000a20008000100 */
[----:B------:R0:W3:Y:S01]  /*0260*/  SYNCS.EXCH.64 URZ, [UR8+0x8], UR4 ;  /* 0x00000804083f75b2 */ /* 0x0000e20008000100 */
[----:B------:R0:W4:Y:S01]  /*0270*/  SYNCS.EXCH.64 URZ, [UR8+0x20], UR6 ;  /* 0x00002006083f75b2 */ /* 0x0001220008000100 */
[----:B------:R0:W0:Y:S01]  /*0280*/  SYNCS.EXCH.64 URZ, [UR8+0x10], UR4 ;  /* 0x00001004083f75b2 */ /* 0x0000220008000100 */
[----:B------:R0:W0:Y:S01]  /*0290*/  SYNCS.EXCH.64 URZ, [UR8+0x28], UR6 ;  /* 0x00002806083f75b2 */ /* 0x0000220008000100 */
[----:B------:R-:W-:Y:S01]  /*02a0*/  NOP ;  /* 0x0000000000007918 */ /* 0x000fe20000000000 */
.L_x_2:
[----:B------:R-:W5:Y:S01]  /*02b0*/  SHFL.IDX PT, R6, R0, RZ, 0x1f ;  /* 0x00001fff00067589 */ /* 0x000f6200000e0000 */
[----:B------:R-:W-:Y:S01]  /*02c0*/  ELECT P0, URZ, PT ;  /* 0x00000000003f782f */ /* 0x000fe20003800000 */
[----:B------:R-:W-:Y:S01]  /*02d0*/  NOP ;  /* 0x0000000000007918 */ /* 0x000fe20000000000 */
[----:B------:R-:W-:Y:S01]  /*02e0*/  ELECT P1, URZ, PT ;  /* 0x00000000003f782f */ /* 0x000fe20003820000 */
[----:B------:R-:W1:Y:S01]  /*02f0*/  SHFL.IDX PT, R3, R0, RZ, 0x1f ;  /* 0x00001fff00037589 */ /* 0x000e6200000e0000 */
[----:B0-----:R-:W-:Y:S01]  /*0300*/  UMOV UR4, 0x20 ;  /* 0x0000002000047882 */ /* 0x001fe20000000000 */
[----:B------:R-:W-:Y:S01]  /*0310*/  UMOV UR11, 0x80 ;  /* 0x00000080000b7882 */ /* 0x000fe20000000000 */
[----:B------:R-:W-:Y:S01]  /*0320*/  NOP ;  /* 0x0000000000007918 */ /* 0x000fe20000000000 */
[C---:B------:R-:W-:Y:S01]  /*0330*/  VIADD R33, R8.reuse, 0xffffffff ;  /* 0xffffffff08217836 */ /* 0x040fe20000000000 */
[----:B------:R-:W0:Y:S01]  /*0340*/  SHFL.IDX PT, R5, R5, RZ, 0x1f ;  /* 0x00001fff05057589 */ /* 0x000e2200000e0000 */
[----:B------:R-:W-:Y:S01]  /*0350*/  ULDC.64 UR36, c[0x0][0x208] ;  /* 0x0000820000247ab9 */ /* 0x000fe20000000a00 */
[----:B------:R-:W-:-:S02]  /*0360*/  ISETP.NE.AND P2, PT, R8, RZ, PT ;  /* 0x000000ff0800720c */ /* 0x000fc40003f45270 */
[----:B------:R-:W-:Y:S02]  /*0370*/  ISETP.GE.U32.AND P3, PT, R33, 0x2, PT ;  /* 0x000000022100780c */ /* 0x000fe40003f66070 */
[----:B-----5:R-:W-:Y:S02]  /*0380*/  ISETP.NE.OR P0, PT, R6, RZ, !P0 ;  /* 0x000000ff0600720c */ /* 0x020fe40004705670 */
[----:B-1----:R-:W-:Y:S02]  /*0390*/  ISETP.NE.OR P1, PT, R3, RZ, !P1 ;  /* 0x000000ff0300720c */ /* 0x002fe40004f25670 */
[----:B------:R-:W-:-:S04]  /*03a0*/  SHF.R.S32.HI R3, RZ, 0x1f, R2 ;  /* 0x0000001fff037819 */ /* 0x000fc80000011402 */
[----:B------:R-:W-:-:S05]  /*03b0*/  LEA.HI R3, R3, R2, RZ, 0x2 ;  /* 0x0000000203037211 */ /* 0x000fca00078f10ff */
[----:B------:R-:W-:Y:S01]  /*03c0*/  VOTEU.ALL UP0, P0 ;  /* 0x00000000003f7886 */ /* 0x000fe20000000000 */
[----:B------:R-:W-:Y:S01]  /*03d0*/  LOP3.LUT R3, R3, 0xfffffffc, RZ, 0xc0, !PT ;  /* 0xfffffffc03037812 */ /* 0x000fe200078ec0ff */
[----:B------:R-:W-:-:S03]  /*03e0*/  VOTEU.ALL UP1, P1 ;  /* 0x00000000003f7886 */ /* 0x000fc60000820000 */
[----:B------:R-:W1:Y:S01]  /*03f0*/  @!UP0 S2UR UR7, SR_CgaCtaId ;  /* 0x00000000000789c3 */ /* 0x000e620000008800 */
[----:B------:R-:W-:Y:S01]  /*0400*/  @!UP0 UMOV UR6, 0x400 ;  /* 0x0000040000068882 */ /* 0x000fe20000000000 */
[----:B------:R-:W-:-:S04]  /*0410*/  @!UP0 UIADD3 UR4, -UR4, 0x100000, URZ ;  /* 0x0010000004048890 */ /* 0x000fc8000fffe13f */
[----:B------:R-:W-:Y:S02]  /*0420*/  @!UP0 USHF.L.U32 UR5, UR4, 0xb, URZ ;  /* 0x0000000b04058899 */ /* 0x000fe4000800063f */
[----:B------:R-:W-:Y:S01]  /*0430*/  @!UP0 USHF.L.U32 UR4, UR4, 0x1, URZ ;  /* 0x0000000104048899 */ /* 0x000fe2000800063f */
[----:B------:R-:W-:Y:S01]  /*0440*/  IMAD.IADD R0, R2, 0x1, -R3 ;  /* 0x0000000102007824 */ /* 0x000fe200078e0a03 */
[----:B------:R-:W-:Y:S01]  /*0450*/  @!UP1 UMOV UR9, 0x400 ;  /* 0x0000040000099882 */ /* 0x000fe20000000000 */
[----:B------:R-:W-:Y:S01]  /*0460*/  VOTEU.ALL UP2, P1 ;  /* 0x00000000003f7886 */ /* 0x000fe20000840000 */
[----:B------:R-:W-:Y:S01]  /*0470*/  VOTEU.ALL UP3, P1 ;  /* 0x00000000003f7886 */ /* 0x000fe20000860000 */
[----:B------:R-:W-:Y:S01]  /*0480*/  VOTEU.ALL UP4, P1 ;  /* 0x00000000003f7886 */ /* 0x000fe20000880000 */
[----:B------:R-:W5:Y:S01]  /*0490*/  @!UP1 S2UR UR10, SR_CgaCtaId ;  /* 0x00000000000a99c3 */ /* 0x000f620000008800 */
[----:B------:R-:W-:Y:S01]  /*04a0*/  VOTEU.ALL UP5, P1 ;  /* 0x00000000003f7886 */ /* 0x000fe200008a0000 */
[----:B------:R-:W-:-:S04]  /*04b0*/  SHF.R.S32.HI R3, RZ, 0x1f, R4 ;  /* 0x0000001fff037819 */ /* 0x000fc80000011404 */
[----:B------:R-:W-:-:S04]  /*04c0*/  LEA.HI R3, R3, R4, RZ, 0x7 ;  /* 0x0000000403037211 */ /* 0x000fc800078f38ff */
[----:B------:R-:W-:-:S05]  /*04d0*/  LOP3.LUT R3, R3, 0xffffff80, RZ, 0xc0, !PT ;  /* 0xffffff8003037812 */ /* 0x000fca00078ec0ff */
[----:B------:R-:W-:Y:S01]  /*04e0*/  IMAD.IADD R3, R4, 0x1, -R3 ;  /* 0x0000000104037824 */ /* 0x000fe200078e0a03 */
[----:B-1----:R-:W-:Y:S02]  /*04f0*/  @!UP0 ULEA UR8, UR7, UR6, 0x18 ;  /* 0x0000000607088291 */ /* 0x002fe4000f8ec03f */
[----:B------:R-:W-:-:S04]  /*0500*/  @!UP1 UIADD3 UR6, -UR11, 0x100000, URZ ;  /* 0x001000000b069890 */ /* 0x000fc8000fffe13f */
[----:B------:R-:W-:Y:S02]  /*0510*/  @!UP1 USHF.L.U32 UR7, UR6, 0xb, URZ ;  /* 0x0000000b06079899 */ /* 0x000fe4000800063f */
[----:B------:R-:W-:Y:S01]  /*0520*/  @!UP1 USHF.L.U32 UR6, UR6, 0x1, URZ ;  /* 0x0000000106069899 */ /* 0x000fe2000800063f */
[----:B------:R-:W-:Y:S01]  /*0530*/  VOTEU.ALL UP0, P0 ;  /* 0x00000000003f7886 */ /* 0x000fe20000000000 */
[----:B-----5:R-:W-:Y:S01]  /*0540*/  @!UP1 ULEA UR9, UR10, UR9, 0x18 ;  /* 0x000000090a099291 */ /* 0x020fe2000f8ec03f */
[----:B------:R-:W-:Y:S02]  /*0550*/  VOTEU.ALL UP1, P0 ;  /* 0x00000000003f7886 */ /* 0x000fe40000020000 */
[----:B------:R-:W-:Y:S01]  /*0560*/  ULDC.64 UR10, c[0x0][0x598] ;  /* 0x00016600000a7ab9 */ /* 0x000fe20000000a00 */
[----:B------:R-:W-:Y:S01]  /*0570*/  ISETP.NE.AND P0, PT, R0, 0x3, PT ;  /* 0x000000030000780c */ /* 0x000fe20003f05270 */
[----:B------:R-:W1:Y:S02]  /*0580*/  FENCE.VIEW.ASYNC.S ;  /* 0x00000000000073c6 */ /* 0x000e640000000000 */
[----:B-1----:R1:W2:Y:S01]  /*0590*/  @!UP0 SYNCS.EXCH.64 URZ, [UR8+0x60], UR4 ;  /* 0x00006004083f85b2 */ /* 0x0022a20008000100 */
[----:B------:R-:W-:-:S02]  /*05a0*/  ISETP.NE.U32.AND P1, PT, RZ, UR10, PT ;  /* 0x0000000aff007c0c */ /* 0x000fc4000bf25070 */
[----:B------:R-:W-:Y:S02]  /*05b0*/  ISETP.EQ.OR P0, PT, R0, RZ, !P0 ;  /* 0x000000ff0000720c */ /* 0x000fe40004702670 */
[----:B------:R-:W-:Y:S02]  /*05c0*/  ISETP.NE.AND.EX P1, PT, RZ, UR11, PT, P1 ;  /* 0x0000000bff007c0c */ /* 0x000fe4000bf25310 */
[----:B------:R-:W-:-:S04]  /*05d0*/  ISETP.EQ.AND P0, PT, R8, RZ, P0 ;  /* 0x000000ff0800720c */ /* 0x000fc80000702270 */
[----:B------:R-:W-:-:S04]  /*05e0*/  SEL R16, RZ, 0x1, !P0 ;  /* 0x00000001ff107807 */ /* 0x000fc80004000000 */
[----:B------:R-:W-:Y:S01]  /*05f0*/  SEL R16, R16, 0x2, P3 ;  /* 0x0000000210107807 */ /* 0x000fe20001800000 */
[----:B------:R1:W2:Y:S01]  /*0600*/  @!UP1 SYNCS.EXCH.64 URZ, [UR8+0x68], UR4 ;  /* 0x00006804083f95b2 */ /* 0x0002a20008000100 */
[----:B------:R-:W-:Y:S01]  /*0610*/  NOP ;  /* 0x0000000000007918 */ /* 0x000fe20000000000 */
[----:B------:R1:W2:Y:S01]  /*0620*/  @!UP2 SYNCS.EXCH.64 URZ, [UR9+0x40], UR6 ;  /* 0x00004006093fa5b2 */ /* 0x0002a20008000100 */
[----:B------:R1:W2:Y:S01]  /*0630*/  @!UP3 SYNCS.EXCH.64 URZ, [UR9+0x48], UR6 ;  /* 0x00004806093fb5b2 */ /* 0x0002a20008000100 */
[----:B------:R1:W2:Y:S01]  /*0640*/  @!UP4 SYNCS.EXCH.64 URZ, [UR9+0x50], UR6 ;  /* 0x00005006093fc5b2 */ /* 0x0002a20008000100 */
[----:B------:R1:W2:Y:S01]  /*0650*/  @!UP5 SYNCS.EXCH.64 URZ, [UR9+0x58], UR6 ;  /* 0x00005806093fd5b2 */ /* 0x0002a20008000100 */
[----:B------:R-:W-:Y:S01]  /*0660*/  NOP ;  /* 0x0000000000007918 */ /* 0x000fe20000000000 */
[----:B--234-:R-:W-:Y:S06]  /*0670*/  BAR.SYNC.DEFER_BLOCKING 0x0 ;  /* 0x0000000000007b1d */ /* 0x01cfec0000010000 */
[----:B01----:R-:W-:Y:S05]  /*0680*/  @!P1 BRA `(.L_x_3) ;  /* 0x00000000001c9947 */ /* 0x003fea0003800000 */
[----:B------:R-:W0:Y:S02]  /*0690*/  LDC.64 R6, c[0x0][0x598] ;  /* 0x00016600ff067b82 */ /* 0x000e240000000a00 */
[----:B0-----:R-:W2:Y:S02]  /*06a0*/  LDG.E.64 R6, desc[UR36][R6.64] ;  /* 0x0000002406067981 */ /* 0x001ea4000c1e1b00 */
[----:B--2---:R-:W-:-:S04]  /*06b0*/  ISETP.NE.U32.AND P0, PT, R6, RZ, PT ;  /* 0x000000ff0600720c */ /* 0x004fc80003f05070 */
[----:B------:R-:W-:-:S13]  /*06c0*/  ISETP.NE.AND.EX P0, PT, R7, RZ, PT, P0 ;  /* 0x000000ff0700720c */ /* 0x000fda0003f05300 */
[----:B------:R-:W-:Y:S05]  /*06d0*/  @!P0 BRA `(.L_x_3) ;  /* 0x0000000000088947 */ /* 0x000fea0003800000 */
[----:B------:R1:W5:Y:S01]  /*06e0*/  LD.E R153, desc[UR36][R6.64] ;  /* 0x0000002406997980 */ /* 0x000362000c101900 */
[----:B------:R-:W-:Y:S05]  /*06f0*/  BRA `(.L_x_4) ;  /* 0x0000000000247947 */ /* 0x000fea0003800000 */
.L_x_3:
[----:B------:R-:W-:Y:S02]  /*0700*/  ULDC.64 UR4, c[0x0][0x588] ;  /* 0x0001620000047ab9 */ /* 0x000fe40000000a00 */
[----:B------:R-:W-:-:S04]  /*0710*/  ISETP.NE.U32.AND P0, PT, RZ, UR4, PT ;  /* 0x00000004ff007c0c */ /* 0x000fc8000bf05070 */
[----:B------:R-:W-:-:S13]  /*0720*/  ISETP.NE.AND.EX P0, PT, RZ, UR5, PT, P0 ;  /* 0x00000005ff007c0c */ /* 0x000fda000bf05300 */
[----:B------:R-:W-:Y:S05]  /*0730*/  @!P0 BRA `(.L_x_5) ;  /* 0x00000000000c8947 */ /* 0x000fea0003800000 */
[----:B------:R-:W0:Y:S02]  /*0740*/  LDC.64 R6, c[0x0][0x588] ;  /* 0x00016200ff067b82 */ /* 0x000e240000000a00 */
[----:B0-----:R0:W5:Y:S01]  /*0750*/  LDG.E R153, desc[UR36][R6.64] ;  /* 0x0000002406997981 */ /* 0x001162000c1e1900 */
[----:B------:R-:W-:Y:S05]  /*0760*/  BRA `(.L_x_4) ;  /* 0x0000000000087947 */ /* 0x000fea0003800000 */
.L_x_5:
[----:B------:R-:W-:Y:S02]  /*0770*/  ULDC UR4, c[0x0][0x580] ;  /* 0x0001600000047ab9 */ /* 0x000fe40000000800 */
[----:B------:R-:W-:-:S07]  /*0780*/  IMAD.U32 R153, RZ, RZ, UR4 ;  /* 0x00000004ff997e24 */ /* 0x000fce000f8e00ff */
.L_x_4:
[----:B------:R-:W-:Y:S02]  /*0790*/  ULDC.64 UR4, c[0x0][0x5a0] ;  /* 0x0001680000047ab9 */ /* 0x000fe40000000a00 */
[----:B------:R-:W-:-:S04]  /*07a0*/  ISETP.NE.U32.AND P0, PT, RZ, UR4, PT ;  /* 0x00000004ff007c0c */ /* 0x000fc8000bf05070 */
[----:B------:R-:W-:-:S13]  /*07b0*/  ISETP.NE.AND.EX P0, PT, RZ, UR5, PT, P0 ;  /* 0x00000005ff007c0c */ /* 0x000fda000bf05300 */
[----:B------:R-:W-:Y:S05]  /*07c0*/  @!P0 BRA `(.L_x_6) ;  /* 0x00000000001c8947 */ /* 0x000fea0003800000 */
[----:B01----:R-:W0:Y:S02]  /*07d0*/  LDC.64 R6, c[0x0][0x5a0] ;  /* 0x00016800ff067b82 */ /* 0x003e240000000a00 */
[----:B0-----:R-:W2:Y:S02]  /*07e0*/  LDG.E.64 R6, desc[UR36][R6.64] ;  /* 0x0000002406067981 */ /* 0x001ea4000c1e1b00 */
[----:B--2---:R-:W-:-:S04]  /*07f0*/  ISETP.NE.U32.AND P0, PT, R6, RZ, PT ;  /* 0x000000ff0600720c */ /* 0x004fc80003f05070 */
[----:B------:R-:W-:-:S13]  /*0800*/  ISETP.NE.AND.EX P0, PT, R7, RZ, PT, P0 ;  /* 0x000000ff0700720c */ /* 0x000fda0003f05300 */
[----:B------:R-:W-:Y:S05]  /*0810*/  @!P0 BRA `(.L_x_6) ;  /* 0x0000000000088947 */ /* 0x000fea0003800000 */
[----:B------:R3:W5:Y:S01]  /*0820*/  LD.E R152, desc[UR36][R6.64] ;  /* 0x0000002406987980 */ /* 0x000762000c101900 */
[----:B------:R-:W-:Y:S05]  /*0830*/  BRA `(.L_x_7) ;  /* 0x0000000000247947 */ /* 0x000fea0003800000 */
.L_x_6:
[----:B------:R-:W-:Y:S02]  /*0840*/  ULDC.64 UR4, c[0x0][0x590] ;  /* 0x0001640000047ab9 */ /* 0x000fe40000000a00 */
[----:B------:R-:W-:-:S04]  /*0850*/  ISETP.NE.U32.AND P0, PT, RZ, UR4, PT ;  /* 0x00000004ff007c0c */ /* 0x000fc8000bf05070 */
[----:B------:R-:W-:-:S13]  /*0860*/  ISETP.NE.AND.EX P0, PT, RZ, UR5, PT, P0 ;  /* 0x00000005ff007c0c */ /* 0x000fda000bf05300 */
[----:B------:R-:W-:Y:S05]  /*0870*/  @!P0 BRA `(.L_x_8) ;  /* 0x00000000000c8947 */ /* 0x000fea0003800000 */
[----:B01----:R-:W0:Y:S02]  /*0880*/  LDC.64 R6, c[0x0][0x590] ;  /* 0x00016400ff067b82 */ /* 0x003e240000000a00 */
[----:B0-----:R2:W5:Y:S01]  /*0890*/  LDG.E R152, desc[UR36][R6.64] ;  /* 0x0000002406987981 */ /* 0x001562000c1e1900 */
[----:B------:R-:W-:Y:S05]  /*08a0*/  BRA `(.L_x_7) ;  /* 0x0000000000087947 */ /* 0x000fea0003800000 */
.L_x_8:
[----:B------:R-:W-:Y:S02]  /*08b0*/  ULDC UR4, c[0x0][0x584] ;  /* 0x0001610000047ab9 */ /* 0x000fe40000000800 */
[----:B------:R-:W-:-:S07]  /*08c0*/  IMAD.U32 R152, RZ, RZ, UR4 ;  /* 0x00000004ff987e24 */ /* 0x000fce000f8e00ff */
.L_x_7:
[----:B------:R-:W4:Y:S01]  /*08d0*/  LDC R2, c[0x0][0x65c] ;  /* 0x00019700ff027b82 */ /* 0x000f220000000800 */
[----:B------:R-:W4:Y:S01]  /*08e0*/  S2R R14, SR_CTAID.Y ;  /* 0x00000000000e7919 */ /* 0x000f220000002600 */
[----:B------:R-:W-:Y:S01]  /*08f0*/  ULDC UR6, c[0x0][0x28c] ;  /* 0x0000a30000067ab9 */ /* 0x000fe20000000800 */
[----:B------:R-:W-:Y:S01]  /*0900*/  ISETP.NE.AND P0, PT, R8, 0x2, PT ;  /* 0x000000020800780c */ /* 0x000fe20003f05270 */
[----:B------:R-:W-:Y:S01]  /*0910*/  UIADD3 UR6, UR6, 0x3f, URZ ;  /* 0x0000003f06067890 */ /* 0x000fe2000fffe03f */
[----:B0123--:R-:W0:Y:S01]  /*0920*/  S2R R6, SR_CTAID.X ;  /* 0x0000000000067919 */ /* 0x00fe220000002500 */
[----:B------:R-:W-:Y:S01]  /*0930*/  IMAD.MOV.U32 R7, RZ, RZ, RZ ;  /* 0x000000ffff077224 */ /* 0x000fe200078e00ff */
[----:B------:R-:W-:Y:S01]  /*0940*/  UMOV UR38, URZ ;  /* 0x0000003f00267c82 */ /* 0x000fe20008000000 */
[----:B------:R-:W-:Y:S01]  /*0950*/  USHF.R.S32.HI UR7, URZ, 0x1f, UR6 ;  /* 0x0000001f3f077899 */ /* 0x000fe20008011406 */
[----:B------:R-:W-:Y:S01]  /*0960*/  UMOV UR39, URZ ;  /* 0x0000003f00277c82 */ /* 0x000fe20008000000 */
[----:B------:R-:W-:-:S02]  /*0970*/  ULDC.64 UR8, c[0x0][0x650] ;  /* 0x0001940000087ab9 */ /* 0x000fc40000000a00 */
[----:B------:R-:W-:-:S04]  /*0980*/  ULEA.HI UR7, UR7, UR6, URZ, 0x6 ;  /* 0x0000000607077291 */ /* 0x000fc8000f8f303f */
[----:B------:R-:W-:Y:S01]  /*0990*/  USHF.R.S32.HI UR40, URZ, 0x6, UR7 ;  /* 0x000000063f287899 */ /* 0x000fe20008011407 */
[----:B----4-:R-:W-:-:S13]  /*09a0*/  ISETP.NE.AND P1, PT, R2, 0x1, PT ;  /* 0x000000010200780c */ /* 0x010fda0003f25270 */
[----:B------:R-:W0:Y:S01]  /*09b0*/  @P1 LDC R19, c[0x0][0x10] ;  /* 0x00000400ff131b82 */ /* 0x000e220000000800 */
[----:B------:R-:W-:Y:S02]  /*09c0*/  @P1 IMAD.MOV.U32 R8, RZ, RZ, R14 ;  /* 0x000000ffff081224 */ /* 0x000fe400078e000e */
[----:B------:R-:W-:Y:S02]  /*09d0*/  @P1 IMAD.MOV.U32 R9, RZ, RZ, RZ ;  /* 0x000000ffff091224 */ /* 0x000fe400078e00ff */
[----:B------:R-:W-:-:S03]  /*09e0*/  @P1 IMAD.MOV.U32 R17, RZ, RZ, RZ ;  /* 0x000000ffff111224 */ /* 0x000fc600078e00ff */
[----:B------:R-:W1:Y:S01]  /*09f0*/  @!P1 LDC R11, c[0x0][0xc] ;  /* 0x00000300ff0b9b82 */ /* 0x000e620000000800 */
[----:B------:R-:W-:Y:S01]  /*0a00*/  ULDC UR4, c[0x0][0xc] ;  /* 0x0000030000047ab9 */ /* 0x000fe20000000800 */
[----:B------:R-:W-:Y:S02]  /*0a10*/  ULDC UR5, c[0x0][0x10] ;  /* 0x0000040000057ab9 */ /* 0x000fe40000000800 */
[----:B------:R-:W-:-:S04]  /*0a20*/  UIMAD.WIDE.U32 UR4, UR4, UR5, URZ ;  /* 0x00000005040472a5 */ /* 0x000fc8000f8e003f */
[----:B------:R-:W2:Y:S01]  /*0a30*/  LDC R2, c[0x0][0x14] ;  /* 0x00000500ff027b82 */ /* 0x000ea20000000800 */
[----:B0-----:R-:W-:-:S04]  /*0a40*/  @P1 IMAD.WIDE.U32 R18, R6, R19, R8 ;  /* 0x0000001306121225 */ /* 0x001fc800078e0008 */
[----:B------:R-:W-:Y:S02]  /*0a50*/  @P1 IMAD.IADD R17, R19, 0x1, R17 ;  /* 0x0000000113111824 */ /* 0x000fe400078e0211 */
[----:B-1----:R-:W-:-:S04]  /*0a60*/  @!P1 IMAD.WIDE.U32 R8, R11, R14, R6 ;  /* 0x0000000e0b089225 */ /* 0x002fc800078e0006 */
[----:B------:R-:W-:Y:S02]  /*0a70*/  @!P1 IMAD.MOV.U32 R18, RZ, RZ, R8 ;  /* 0x000000ffff129224 */ /* 0x000fe400078e0008 */
[----:B------:R-:W-:Y:S02]  /*0a80*/  @!P1 IMAD.MOV.U32 R17, RZ, RZ, R9 ;  /* 0x000000ffff119224 */ /* 0x000fe400078e0009 */
[----:B--2---:R-:W-:-:S04]  /*0a90*/  IMAD.WIDE.U32 R12, R2, UR4, RZ ;  /* 0x00000004020c7c25 */ /* 0x004fc8000f8e00ff */
[----:B------:R-:W-:Y:S01]  /*0aa0*/  IMAD R23, R2, UR5, RZ ;  /* 0x0000000502177c24 */ /* 0x000fe2000f8e02ff */
[----:B------:R0:W-:Y:S03]  /*0ab0*/  STL.64 [R1], R12 ;  /* 0x0000000c01007387 */ /* 0x0001e60000100a00 */
[----:B------:R-:W-:Y:S01]  /*0ac0*/  IMAD.IADD R23, R13, 0x1, R23 ;  /* 0x000000010d177824 */ /* 0x000fe200078e0217 */
[----:B------:R-:W-:Y:S06]  /*0ad0*/  @P0 BRA `(.L_x_9) ;  /* 0x0000000000200947 */ /* 0x000fec0003800000 */
[----:B------:R-:W-:Y:S01]  /*0ae0*/  UISETP.GE.U32.AND UP0, UPT, UR40, 0x3, UPT ;  /* 0x000000032800788c */ /* 0x000fe2000bf06070 */
[----:B------:R-:W-:Y:S01]  /*0af0*/  IADD3 R18, P0, R18, R12, RZ ;  /* 0x0000000c12127210 */ /* 0x000fe20007f1e0ff */
[----:B------:R-:W-:Y:S01]  /*0b00*/  UIMAD.WIDE.U32 UR4, UR40, -0x55555555, URZ ;  /* 0xaaaaaaab280478a5 */ /* 0x000fe2000f8e003f */
[----:B------:R-:W-:-:S03]  /*0b10*/  UMOV UR39, URZ ;  /* 0x0000003f00277c82 */ /* 0x000fc60008000000 */
[----:B------:R-:W-:Y:S01]  /*0b20*/  USHF.R.U32.HI UR4, URZ, 0x1, UR5 ;  /* 0x000000013f047899 */ /* 0x000fe20008011605 */
[----:B------:R-:W-:-:S03]  /*0b30*/  IMAD.X R17, R23, 0x1, R17, P0 ;  /* 0x0000000117117824 */ /* 0x000fc600000e0611 */
[----:B------:R-:W-:Y:S02]  /*0b40*/  UIMAD UR38, UR4, -0x3, UR40 ;  /* 0xfffffffd042678a4 */ /* 0x000fe4000f8e0228 */
[----:B------:R-:W-:-:S12]  /*0b50*/  @UP0 ULOP3.LUT UR39, UR4, 0x1, URZ, 0xc0, !UPT ;  /* 0x0000000104270892 */ /* 0x000fd8000f8ec03f */
.L_x_9:
[----:B------:R-:W-:Y:S01]  /*0b60*/  ISETP.GE.U32.AND P0, PT, R18, UR8, PT ;  /* 0x0000000812007c0c */ /* 0x000fe2000bf06070 */
[----:B------:R-:W-:Y:S01]  /*0b70*/  IMAD.MOV.U32 R19, RZ, RZ, -0x1 ;  /* 0xffffffffff137424 */ /* 0x000fe200078e00ff */
[----:B------:R-:W-:Y:S01]  /*0b80*/  PRMT R8, RZ, 0x7610, R8 ;  /* 0x00007610ff087816 */ /* 0x000fe20000000008 */
[----:B------:R-:W-:Y:S01]  /*0b90*/  IMAD.MOV.U32 R22, RZ, RZ, -0x1 ;  /* 0xffffffffff167424 */ /* 0x000fe200078e00ff */
[----:B------:R-:W-:Y:S01]  /*0ba0*/  ISETP.GE.U32.AND.EX P0, PT, R17, UR9, PT, P0 ;  /* 0x0000000911007c0c */ /* 0x000fe2000bf06100 */
[----:B------:R-:W-:-:S12]  /*0bb0*/  IMAD.MOV.U32 R2, RZ, RZ, -0x1 ;  /* 0xffffffffff027424 */ /* 0x000fd800078e00ff */
[----:B------:R-:W-:Y:S05]  /*0bc0*/  @P0 BRA `(.L_x_10) ;  /* 0x00000004005c0947 */ /* 0x000fea0003800000 */
[----:B------:R-:W1:Y:S01]  /*0bd0*/  LDC.64 R20, c[0x0][0x628] ;  /* 0x00018a00ff147b82 */ /* 0x000e620000000a00 */
[----:B------:R-:W-:Y:S02]  /*0be0*/  IMAD.MOV.U32 R8, RZ, RZ, R18 ;  /* 0x000000ffff087224 */ /* 0x000fe400078e0012 */
[----:B------:R-:W-:-:S05]  /*0bf0*/  IMAD.MOV.U32 R9, RZ, RZ, R17 ;  /* 0x000000ffff097224 */ /* 0x000fca00078e0011 */
[----:B------:R-:W2:Y:S08]  /*0c00*/  LDC R2, c[0x0][0x630] ;  /* 0x00018c00ff027b82 */ /* 0x000eb00000000800 */
[----:B------:R-:W3:Y:S01]  /*0c10*/  LDC.64 R24, c[0x0][0x620] ;  /* 0x00018800ff187b82 */ /* 0x000ee20000000a00 */
[----:B-1----:R-:W-:-:S04]  /*0c20*/  ISETP.NE.U32.AND P0, PT, R20, RZ, PT ;  /* 0x000000ff1400720c */ /* 0x002fc80003f05070 */
[----:B------:R-:W-:-:S13]  /*0c30*/  ISETP.NE.AND.EX P0, PT, R21, RZ, PT, P0 ;  /* 0x000000ff1500720c */ /* 0x000fda0003f05300 */
[----:B--23--:R-:W-:Y:S05]  /*0c40*/  @!P0 BRA `(.L_x_11) ;  /* 0x0000000000288947 */ /* 0x00cfea0003800000 */
[----:B0-----:R-:W0:Y:S02]  /*0c50*/  LDC R13, c[0x0][0x634] ;  /* 0x00018d00ff0d7b82 */ /* 0x001e240000000800 */
[----:B0-----:R-:W-:-:S05]  /*0c60*/  IADD3 R13, P0, R18, R13, RZ ;  /* 0x0000000d120d7210 */ /* 0x001fca0007f1e0ff */
[----:B------:R-:W-:-:S04]  /*0c70*/  IMAD.X R15, RZ, RZ, R17, P0 ;  /* 0x000000ffff0f7224 */ /* 0x000fc800000e0611 */
[----:B------:R-:W-:-:S04]  /*0c80*/  IMAD.WIDE.U32 R8, R15, R20, RZ ;  /* 0x000000140f087225 */ /* 0x000fc800078e00ff */
[----:B------:R-:W-:-:S04]  /*0c90*/  IMAD.WIDE.U32 R10, P0, R13, R21, R8 ;  /* 0x000000150d0a7225 */ /* 0x000fc80007800008 */
[----:B------:R-:W-:-:S04]  /*0ca0*/  IMAD.WIDE.U32 R8, R13, R20, RZ ;  /* 0x000000140d087225 */ /* 0x000fc800078e00ff */
[----:B------:R-:W-:Y:S01]  /*0cb0*/  IMAD.X R13, RZ, RZ, RZ, P0 ;  /* 0x000000ffff0d7224 */ /* 0x000fe200000e06ff */
[----:B------:R-:W-:Y:S01]  /*0cc0*/  IADD3 RZ, P0, R9, R10, RZ ;  /* 0x0000000a09ff7210 */ /* 0x000fe20007f1e0ff */
[----:B------:R-:W-:-:S04]  /*0cd0*/  IMAD.MOV.U32 R12, RZ, RZ, R11 ;  /* 0x000000ffff0c7224 */ /* 0x000fc800078e000b */
[----:B------:R-:W-:-:S08]  /*0ce0*/  IMAD.WIDE.U32.X R8, R15, R21, R12, P0 ;  /* 0x000000150f087225 */ /* 0x000fd000000e040c */
.L_x_11:
[-CC-:B------:R-:W-:Y:S01]  /*0cf0*/  SHF.R.U64 R31, R8, R2.reuse, R9.reuse ;  /* 0x00000002081f7219 */ /* 0x180fe20000001209 */
[----:B0-----:R-:W0:Y:S01]  /*0d00*/  LDC R12, c[0x0][0x618] ;  /* 0x00018600ff0c7b82 */ /* 0x001e220000000800 */
[----:B------:R-:W-:Y:S01]  /*0d10*/  SHF.R.U32.HI R7, RZ, R2, R9 ;  /* 0x00000002ff077219 */ /* 0x000fe20000011609 */
[----:B------:R-:W-:Y:S01]  /*0d20*/  ULDC UR4, c[0x0][0x150] ;  /* 0x0000540000047ab9 */ /* 0x000fe20000000800 */
[----:B------:R-:W-:Y:S01]  /*0d30*/  IADD3 R11, P0, RZ, -R31, RZ ;  /* 0x8000001fff0b7210 */ /* 0x000fe20007f1e0ff */
[----:B------:R-:W-:Y:S01]  /*0d40*/  IMAD.MOV.U32 R19, RZ, RZ, R17 ;  /* 0x000000ffff137224 */ /* 0x000fe200078e0011 */
[----:B------:R-:W-:-:S03]  /*0d50*/  I2FP.F32.U32 R2, R6 ;  /* 0x0000000600027245 */ /* 0x000fc60000201000 */
[----:B------:R-:W1:Y:S01]  /*0d60*/  LDC.64 R26, c[0x0][0x640] ;  /* 0x00019000ff1a7b82 */ /* 0x000e620000000a00 */
[----:B------:R-:W-:Y:S02]  /*0d70*/  IMAD.X R13, RZ, RZ, ~R7, P0 ;  /* 0x000000ffff0d7224 */ /* 0x000fe400000e0e07 */
[----:B------:R-:W-:Y:S01]  /*0d80*/  FMUL R2, R2, UR4 ;  /* 0x0000000402027c20 */ /* 0x000fe20008400000 */
[----:B------:R-:W-:Y:S01]  /*0d90*/  IMAD.WIDE.U32 R8, R11, R24, R18 ;  /* 0x000000180b087225 */ /* 0x000fe200078e0012 */
[----:B------:R-:W-:-:S03]  /*0da0*/  ULDC UR4, c[0x0][0x154] ;  /* 0x0000550000047ab9 */ /* 0x000fc60000000800 */
[----:B------:R-:W-:Y:S01]  /*0db0*/  IMAD R10, R13, R24, RZ ;  /* 0x000000180d0a7224 */ /* 0x000fe200078e02ff */
[----:B------:R-:W2:Y:S01]  /*0dc0*/  LDC R7, c[0x0][0x144] ;  /* 0x00005100ff077b82 */ /* 0x000ea20000000800 */
[----:B------:R-:W3:Y:S02]  /*0dd0*/  F2I.U32.TRUNC.NTZ R2, R2 ;  /* 0x0000000200027305 */ /* 0x000ee4000020f000 */
[----:B------:R-:W-:-:S04]  /*0de0*/  IMAD R11, R11, R25, R10 ;  /* 0x000000190b0b7224 */ /* 0x000fc800078e020a */
[----:B------:R-:W-:Y:S01]  /*0df0*/  IMAD.IADD R9, R9, 0x1, R11 ;  /* 0x0000000109097824 */ /* 0x000fe200078e020b */
[----:B------:R-:W4:Y:S01]  /*0e00*/  LDC R22, c[0x0][0x608] ;  /* 0x00018200ff167b82 */ /* 0x000f220000000800 */
[----:B------:R-:W-:-:S03]  /*0e10*/  IMAD.MOV.U32 R11, RZ, RZ, -0x1 ;  /* 0xffffffffff0b7424 */ /* 0x000fc600078e00ff */
[--C-:B0-----:R-:W-:Y:S02]  /*0e20*/  SHF.R.U64 R20, R8, R12, R9.reuse ;  /* 0x0000000c08147219 */ /* 0x101fe40000001209 */
[----:B------:R-:W-:Y:S02]  /*0e30*/  I2FP.F32.U32 R8, R14 ;  /* 0x0000000e00087245 */ /* 0x000fe40000201000 */
[----:B------:R-:W0:Y:S01]  /*0e40*/  LDC R24, c[0x0][0x658] ;  /* 0x00019600ff187b82 */ /* 0x000e220000000800 */
[----:B-1----:R-:W-:Y:S01]  /*0e50*/  ISETP.NE.U32.AND P0, PT, R26, RZ, PT ;  /* 0x000000ff1a00720c */ /* 0x002fe20003f05070 */
[----:B---3--:R-:W-:Y:S02]  /*0e60*/  IMAD.MOV R10, RZ, RZ, -R2 ;  /* 0x000000ffff0a7224 */ /* 0x008fe400078e0a02 */
[----:B------:R-:W-:Y:S01]  /*0e70*/  FMUL R8, R8, UR4 ;  /* 0x0000000408087c20 */ /* 0x000fe20008400000 */
[----:B------:R-:W-:Y:S02]  /*0e80*/  SHF.R.U32.HI R9, RZ, R12, R9 ;  /* 0x0000000cff097219 */ /* 0x000fe40000011609 */
[----:B------:R-:W-:Y:S01]  /*0e90*/  ISETP.NE.AND.EX P0, PT, R27, RZ, PT, P0 ;  /* 0x000000ff1b00720c */ /* 0x000fe20003f05300 */
[----:B------:R1:W3:Y:S01]  /*0ea0*/  F2I.U32.TRUNC.NTZ R15, R8 ;  /* 0x00000008000f7305 */ /* 0x0002e2000020f000 */
[----:B------:R-:W1:Y:S01]  /*0eb0*/  LDC R19, c[0x0][0x148] ;  /* 0x00005200ff137b82 */ /* 0x000e620000000800 */
[----:B--2---:R-:W-:-:S07]  /*0ec0*/  IMAD R2, R7, R10, R6 ;  /* 0x0000000a07027224 */ /* 0x004fce00078e0206 */
[----:B------:R-:W2:Y:S01]  /*0ed0*/  LDC R25, c[0x0][0x600] ;  /* 0x00018000ff197b82 */ /* 0x000ea20000000800 */
[-CC-:B----4-:R-:W-:Y:S02]  /*0ee0*/  SHF.R.U64 R32, R20, R22.reuse, R9.reuse ;  /* 0x0000001614207219 */ /* 0x190fe40000001209 */
[----:B------:R-:W-:Y:S01]  /*0ef0*/  SHF.R.U32.HI R7, RZ, R22, R9 ;  /* 0x00000016ff077219 */ /* 0x000fe20000011609 */
[----:B------:R-:W-:-:S04]  /*0f00*/  IMAD.MOV.U32 R9, RZ, RZ, 0x1 ;  /* 0x00000001ff097424 */ /* 0x000fc800078e00ff */
[----:B------:R-:W4:Y:S01]  /*0f10*/  LDC R28, c[0x0][0x648] ;  /* 0x00019200ff1c7b82 */ /* 0x000f220000000800 */
[-C--:B0-----:R-:W-:Y:S02]  /*0f20*/  SHF.L.U32 R6, R11, R24.reuse, RZ ;  /* 0x000000180b067219 */ /* 0x081fe400000006ff */
[--C-:B------:R-:W-:Y:S02]  /*0f30*/  SHF.R.U64 R22, R32, R24, R7.reuse ;  /* 0x0000001820167219 */ /* 0x100fe40000001207 */
[----:B------:R-:W-:Y:S02]  /*0f40*/  LOP3.LUT R13, RZ, R6, RZ, 0x33, !PT ;  /* 0x00000006ff0d7212 */ /* 0x000fe400078e33ff */
[-C--:B------:R-:W-:Y:S01]  /*0f50*/  SHF.R.U32.HI R7, RZ, R24.reuse, R7 ;  /* 0x00000018ff077219 */ /* 0x080fe20000011607 */
[----:B------:R-:W0:Y:S01]  /*0f60*/  LDC R29, c[0x0][0x638] ;  /* 0x00018e00ff1d7b82 */ /* 0x000e220000000800 */
[----:B------:R-:W-:Y:S01]  /*0f70*/  SHF.L.U32 R12, R9, R24, RZ ;  /* 0x00000018090c7219 */ /* 0x000fe200000006ff */
[----:B------:R-:W-:-:S06]  /*0f80*/  IMAD.MOV.U32 R6, RZ, RZ, R22 ;  /* 0x000000ffff067224 */ /* 0x000fcc00078e0016 */
[----:B------:R-:W0:Y:S01]  /*0f90*/  LDC R30, c[0x0][0x610] ;  /* 0x00018400ff1e7b82 */ /* 0x000e220000000800 */
[----:B-1-3--:R-:W-:Y:S05]  /*0fa0*/  @!P0 BRA `(.L_x_12) ;  /* 0x0000000000288947 */ /* 0x00afea0003800000 */
[----:B------:R-:W1:Y:S02]  /*0fb0*/  LDC R11, c[0x0][0x64c] ;  /* 0x00019300ff0b7b82 */ /* 0x000e640000000800 */
[----:B-1----:R-:W-:-:S05]  /*0fc0*/  IADD3 R11, P0, R22, R11, RZ ;  /* 0x0000000b160b7210 */ /* 0x002fca0007f1e0ff */
        /* <DEDUP_REMOVED lines=8> */
.L_x_12:
[----:B----4-:R-:W-:Y:S01]  /*1050*/  SHF.R.U64 R6, R6, R28, R7 ;  /* 0x0000001c06067219 */ /* 0x010fe20000001207 */
[----:B--2---:R-:W-:Y:S01]  /*1060*/  VIADD R7, R25, 0xffffffff ;  /* 0xffffffff19077836 */ /* 0x004fe20000000000 */
[----:B------:R-:W-:Y:S01]  /*1070*/  LOP3.LUT R13, R32, R13, RZ, 0xc0, !PT ;  /* 0x0000000d200d7212 */ /* 0x000fe200078ec0ff */
[----:B------:R-:W-:Y:S02]  /*1080*/  IMAD.MOV R15, RZ, RZ, -R15 ;  /* 0x000000ffff0f7224 */ /* 0x000fe400078e0a0f */
[----:B------:R-:W-:Y:S01]  /*1090*/  IMAD.MOV R8, RZ, RZ, -R6 ;  /* 0x000000ffff087224 */ /* 0x000fe200078e0a06 */
[----:B------:R-:W-:Y:S01]  /*10a0*/  LOP3.LUT R7, R20, R7, RZ, 0xc0, !PT ;  /* 0x0000000714077212 */ /* 0x000fe200078ec0ff */
[----:B------:R-:W-:Y:S02]  /*10b0*/  IMAD R13, R12, R6, R13 ;  /* 0x000000060c0d7224 */ /* 0x000fe400078e020d */
[----:B------:R-:W-:Y:S02]  /*10c0*/  @P1 IMAD R2, R19, R15, R14 ;  /* 0x0000000f13021224 */ /* 0x000fe400078e020e */
[----:B0-----:R-:W-:-:S02]  /*10d0*/  IMAD R6, R8, R29, R22 ;  /* 0x0000001d08067224 */ /* 0x001fc400078e0216 */
[----:B------:R-:W-:Y:S02]  /*10e0*/  IMAD R2, R13, R30, R2 ;  /* 0x0000001e0d027224 */ /* 0x000fe400078e0202 */
[----:B------:R-:W-:Y:S02]  /*10f0*/  IMAD R19, R6, R25, R7 ;  /* 0x0000001906137224 */ /* 0x000fe400078e0207 */
[----:B------:R-:W-:-:S03]  /*1100*/  IMAD.MOV.U32 R8, RZ, RZ, 0x1 ;  /* 0x00000001ff087424 */ /* 0x000fc600078e00ff */
[----:B------:R-:W-:Y:S02]  /*1110*/  SEL R22, R19, R2, !P1 ;  /* 0x0000000213167207 */ /* 0x000fe40004800000 */
[----:B------:R-:W-:Y:S01]  /*1120*/  SEL R19, R2, R19, !P1 ;  /* 0x0000001302137207 */ /* 0x000fe20004800000 */
[----:B------:R-:W-:-:S07]  /*1130*/  IMAD.MOV.U32 R2, RZ, RZ, R31 ;  /* 0x000000ffff027224 */ /* 0x000fce00078e001f */
.L_x_10:
[----:B------:R-:W-:Y:S05]  /*1140*/  @!P2 BRA `(.L_x_13) ;  /* 0x000000940078a947 */ /* 0x000fea0003800000 */
[----:B------:R-:W-:-:S13]  /*1150*/  ISETP.GT.U32.AND P0, PT, R33, 0x1, PT ;  /* 0x000000012100780c */ /* 0x000fda0003f04070 */
[----:B------:R-:W-:Y:S05]  /*1160*/  @P0 EXIT ;  /* 0x000000000000094d */ /* 0x000fea0003800000 */
.L_x_14:
[----:B------:R-:W-:-:S08]  /*1170*/  NOP ;  /* 0x0000000000007918 */ /* 0x000fd00000000000 */
[----:B------:R-:W1:Y:S02]  /*1180*/  USETMAXREG.TRY_ALLOC.CTAPOOL UP0, 0xe8 ;  /* 0x000000e8000079c8 */ /* 0x000e640008000600 */
[----:B-1----:R-:W-:-:S13]  /*1190*/  PLOP3.LUT P0, PT, PT, PT, UP0, 0x80, 0x0 ;  /* 0x000000000000781c */ /* 0x002fda0003f0f008 */
[----:B------:R-:W-:Y:S05]  /*11a0*/  @!P0 BRA `(.L_x_14) ;  /* 0xfffffffc00f08947 */ /* 0x000fea000383ffff */
[----:B------:R-:W-:-:S13]  /*11b0*/  LOP3.LUT P0, RZ, R8, 0xff, RZ, 0xc0, !PT ;  /* 0x000000ff08ff7812 */ /* 0x000fda000780c0ff */
[----:B------:R-:W-:Y:S05]  /*11c0*/  @!P0 EXIT ;  /* 0x000000000000894d */ /* 0x000fea0003800000 */
[----:B------:R-:W1:Y:S01]  /*11d0*/  S2UR UR4, SR_CgaCtaId ;  /* 0x00000000000479c3 */ /* 0x000e620000008800 */
[----:B------:R-:W-:Y:S01]  /*11e0*/  VIADD R6, R5, 0xffffffff ;  /* 0xffffffff05067836 */ /* 0x000fe20000000000 */
[----:B------:R-:W-:Y:S01]  /*11f0*/  SHF.R.S32.HI R0, RZ, 0x1f, R3 ;  /* 0x0000001fff007819 */ /* 0x000fe20000011403 */
[----:B------:R-:W-:Y:S01]  /*1200*/  UMOV UR41, 0x400 ;  /* 0x0000040000297882 */ /* 0x000fe20000000000 */
[----:B------:R-:W-:Y:S01]  /*1210*/  UISETP.LT.AND UP0, UPT, UR40, 0x1, UPT ;  /* 0x000000012800788c */ /* 0x000fe2000bf01270 */
[----:B------:R-:W-:Y:S01]  /*1220*/  LOP3.LUT R172, R16, 0x1, RZ, 0xfc, !PT ;  /* 0x0000000110ac7812 */ /* 0x000fe200078efcff */
[----:B------:R-:W-:Y:S01]  /*1230*/  USHF.L.U32 UR44, UR40, 0x1, URZ ;  /* 0x00000001282c7899 */ /* 0x000fe2000800063f */
[----:B------:R-:W-:Y:S01]  /*1240*/  R2UR UR42, R6 ;  /* 0x00000000062a72ca */ /* 0x000fe200000e0000 */
[----:B------:R-:W-:Y:S01]  /*1250*/  USEL UR43, UR40, 0x1, UP0 ;  /* 0x00000001282b7887 */ /* 0x000fe20008000000 */
[CC--:B------:R-:W-:Y:S02]  /*1260*/  LEA.HI R4, R0.reuse, R3.reuse, RZ, 0x2 ;  /* 0x0000000300047211 */ /* 0x0c0fe400078f10ff */
[----:B------:R-:W-:Y:S01]  /*1270*/  LEA.HI R0, R0, R3, RZ, 0x5 ;  /* 0x0000000300007211 */ /* 0x000fe200078f28ff */
[----:B------:R-:W-:Y:S01]  /*1280*/  UIADD3 UR43, -UR43, UR40, URZ ;  /* 0x000000282b2b7290 */ /* 0x000fe2000fffe13f */
[----:B------:R-:W-:-:S02]  /*1290*/  SHF.R.S32.HI R154, RZ, 0x2, R4 ;  /* 0x00000002ff9a7819 */ /* 0x000fc40000011404 */
[----:B------:R-:W-:Y:S02]  /*12a0*/  SHF.R.S32.HI R5, RZ, 0x1f, R4 ;  /* 0x0000001fff057819 */ /* 0x000fe40000011404 */
[----:B------:R-:W-:Y:S02]  /*12b0*/  LOP3.LUT R156, R4, 0xfffffffc, RZ, 0xc0, !PT ;  /* 0xfffffffc049c7812 */ /* 0x000fe400078ec0ff */
[----:B------:R-:W-:Y:S01]  /*12c0*/  LEA.HI R5, R5, R154, RZ, 0x3 ;  /* 0x0000009a05057211 */ /* 0x000fe200078f18ff */
[----:B------:R-:W-:Y:S01]  /*12d0*/  USHF.L.U32 UR42, UR42, 0x3, URZ ;  /* 0x000000032a2a7899 */ /* 0x000fe2000800063f */
[----:B------:R-:W-:Y:S01]  /*12e0*/  ISETP.NE.AND P0, PT, R6, RZ, PT ;  /* 0x000000ff0600720c */ /* 0x000fe20003f05270 */
[----:B------:R-:W-:Y:S01]  /*12f0*/  IMAD.IADD R156, R3, 0x1, -R156 ;  /* 0x00000001039c7824 */ /* 0x000fe200078e0a9c */
[----:B------:R-:W-:Y:S01]  /*1300*/  LOP3.LUT R5, R5, 0xfffffff8, RZ, 0xc0, !PT ;  /* 0xfffffff805057812 */ /* 0x000fe200078ec0ff */
[----:B-1----:R-:W-:Y:S01]  /*1310*/  ULEA UR41, UR4, UR41, 0x18 ;  /* 0x0000002904297291 */ /* 0x002fe2000f8ec03f */
[----:B------:R-:W-:Y:S01]  /*1320*/  SEL R173, RZ, 0x1, P0 ;  /* 0x00000001ffad7807 */ /* 0x000fe20000000000 */
[----:B------:R-:W-:Y:S01]  /*1330*/  IMAD.U32 R158, RZ, RZ, UR42 ;  /* 0x0000002aff9e7e24 */ /* 0x000fe2000f8e00ff */
[----:B------:R-:W-:Y:S01]  /*1340*/  ULDC UR4, c[0x0][0x284] ;  /* 0x0000a10000047ab9 */ /* 0x000fe20000000800 */
[----:B------:R-:W-:Y:S01]  /*1350*/  IMAD.IADD R154, R154, 0x1, -R5 ;  /* 0x000000019a9a7824 */ /* 0x000fe200078e0a05 */
[----:B------:R-:W-:Y:S01]  /*1360*/  UIADD3 UR45, UR41, 0x40, URZ ;  /* 0x00000040292d7890 */ /* 0x000fe2000fffe03f */
[----:B------:R-:W-:-:S02]  /*1370*/  SHF.R.S32.HI R5, RZ, 0x5, R0 ;  /* 0x00000005ff057819 */ /* 0x000fc40000011400 */
[C---:B------:R-:W-:Y:S02]  /*1380*/  LOP3.LUT R160, R158.reuse, 0x8, RZ, 0xc0, !PT ;  /* 0x000000089ea07812 */ /* 0x040fe400078ec0ff */
[--C-:B------:R-:W-:Y:S01]  /*1390*/  SHF.R.S32.HI R155, RZ, 0x1f, R154.reuse ;  /* 0x0000001fff9b7819 */ /* 0x100fe2000001149a */
[C-C-:B------:R-:W-:Y:S01]  /*13a0*/  IMAD R161, R5.reuse, -0x10, -R154.reuse ;  /* 0xfffffff005a17824 */ /* 0x140fe200078e0a9a */
[----:B------:R-:W-:Y:S01]  /*13b0*/  LOP3.LUT R158, R158, 0x8, RZ, 0xc, !PT ;  /* 0x000000089e9e7812 */ /* 0x000fe200078e0cff */
[----:B------:R-:W-:Y:S01]  /*13c0*/  IMAD.U32 R157, RZ, RZ, UR45 ;  /* 0x0000002dff9d7e24 */ /* 0x000fe2000f8e00ff */
[----:B------:R-:W-:Y:S01]  /*13d0*/  LOP3.LUT R160, R160, 0x18, RZ, 0x3c, !PT ;  /* 0x00000018a0a07812 */ /* 0x000fe200078e3cff */
[----:B------:R-:W-:-:S04]  /*13e0*/  IMAD.WIDE R154, R5, 0x10, R154 ;  /* 0x00000010059a7825 */ /* 0x000fc800078e029a */
[----:B------:R-:W-:Y:S02]  /*13f0*/  VIADD R159, R157, UR42 ;  /* 0x0000002a9d9f7c36 */ /* 0x000fe40008000000 */
[----:B------:R-:W-:-:S07]  /*1400*/  VIADD R161, R161, UR4 ;  /* 0x00000004a1a17c36 */ /* 0x000fce0008000000 */
.L_x_290:
[----:B------:R-:W-:Y:S01]  /*1410*/  SHF.L.U32 R0, R173, 0x1f, RZ ;  /* 0x0000001fad007819 */ /* 0x000fe200000006ff */
[----:B------:R-:W-:Y:S02]  /*1420*/  ULDC UR4, c[0x0][0x28c] ;  /* 0x0000a30000047ab9 */ /* 0x000fe40000000800 */
[----:B------:R-:W-:Y:S01]  /*1430*/  ISETP.LT.AND P1, PT, RZ, UR4, PT ;  /* 0x00000004ff007c0c */ /* 0x000fe2000bf21270 */
[----:B------:R-:W1:Y:S02]  /*1440*/  SYNCS.PHASECHK.TRANS64.TRYWAIT P0, [R157+UR42], R0 ;  /* 0x000000009d0075a7 */ /* 0x000e64000800016a */
[----:B01-34-:R-:W-:Y:S10]  /*1450*/  @!P0 BRA `(.L_x_15) ;  /* 0x000000a000b88947 */ /* 0x01bff40003800000 */
.L_x_311:
[----:B------:R-:W-:Y:S05]  /*1460*/  @P1 BRA `(.L_x_16) ;  /* 0x0000000000401947 */ /* 0x000fea0003800000 */
[----:B-1----:R-:W-:Y:S01]  /*1470*/  MOV R0, 0x0 ;  /* 0x0000000000007802 */ /* 0x002fe20000000f00 */
[----:B------:R-:W-:Y:S01]  /*1480*/  ULDC.64 UR4, c[0x4][0x68] ;  /* 0x01001a0000047ab9 */ /* 0x000fe20000000a00 */
[----:B------:R-:W-:Y:S01]  /*1490*/  ULDC.64 UR6, c[0x4][0x8] ;  /* 0x0100020000067ab9 */ /* 0x000fe20000000a00 */
[----:B------:R-:W-:Y:S01]  /*14a0*/  IMAD.U32 R4, RZ, RZ, UR4 ;  /* 0x00000004ff047e24 */ /* 0x000fe2000f8e00ff */
[----:B------:R1:W2:Y:S01]  /*14b0*/  LDC.64 R14, c[0x4][R0] ;  /* 0x01000000000e7b82 */ /* 0x0002a20000000a00 */
[----:B------:R-:W-:Y:S01]  /*14c0*/  IMAD.U32 R5, RZ, RZ, UR5 ;  /* 0x00000005ff057e24 */ /* 0x000fe2000f8e00ff */
[----:B------:R-:W-:Y:S01]  /*14d0*/  ULDC.64 UR4, c[0x4][0x70] ;  /* 0x01001c0000047ab9 */ /* 0x000fe20000000a00 */
[----:B------:R-:W-:Y:S02]  /*14e0*/  IMAD.U32 R10, RZ, RZ, UR6 ;  /* 0x00000006ff0a7e24 */ /* 0x000fe4000f8e00ff */
[----:B------:R-:W-:Y:S02]  /*14f0*/  IMAD.U32 R6, RZ, RZ, UR4 ;  /* 0x00000004ff067e24 */ /* 0x000fe4000f8e00ff */
[----:B------:R-:W-:-:S02]  /*1500*/  IMAD.U32 R7, RZ, RZ, UR5 ;  /* 0x00000005ff077e24 */ /* 0x000fc4000f8e00ff */
[----:B------:R-:W-:Y:S02]  /*1510*/  IMAD.U32 R11, RZ, RZ, UR7 ;  /* 0x00000007ff0b7e24 */ /* 0x000fe4000f8e00ff */
[----:B------:R-:W-:Y:S02]  /*1520*/  IMAD.MOV.U32 R8, RZ, RZ, 0x1e1 ;  /* 0x000001e1ff087424 */ /* 0x000fe400078e00ff */
[----:B0-----:R-:W-:Y:S02]  /*1530*/  IMAD.MOV.U32 R12, RZ, RZ, 0x1 ;  /* 0x00000001ff0c7424 */ /* 0x001fe400078e00ff */
[----:B-1----:R-:W-:-:S07]  /*1540*/  IMAD.MOV.U32 R13, RZ, RZ, RZ ;  /* 0x000000ffff0d7224 */ /* 0x002fce00078e00ff */
[----:B------:R-:W-:-:S07]  /*1550*/  LEPC R20, `(.L_x_16) ;  /* 0x000000001014794e */ /* 0x000fce0000000000 */
[----:B--2--5:R-:W-:Y:S05]  /*1560*/  CALL.ABS.NOINC R14 ;  /* 0x000000000e007343 */ /* 0x024fea0003c00000 */
.L_x_16:
[----:B------:R-:W-:-:S13]  /*1570*/  ISETP.NE.AND P0, PT, R172, 0x3, PT ;  /* 0x00000003ac00780c */ /* 0x000fda0003f05270 */
[----:B------:R-:W-:Y:S05]  /*1580*/  @!P0 BRA `(.L_x_17) ;  /* 0x0000000000048947 */ /* 0x000fea0003800000 */
[----:B------:R-:W-:Y:S01]  /*1590*/  BPT.TRAP 0x1 ;  /* 0x000000040000795c */ /* 0x000fe20000300000 */
.L_x_17:
[----:B------:R-:W-:Y:S02]  /*15a0*/  IMAD.U32 R3, RZ, RZ, UR38 ;  /* 0x00000026ff037e24 */ /* 0x000fe4000f8e00ff */
[----:B-1----:R-:W-:-:S03]  /*15b0*/  IMAD.U32 R0, RZ, RZ, UR39 ;  /* 0x00000027ff007e24 */ /* 0x002fc6000f8e00ff */
[----:B------:R-:W-:Y:S02]  /*15c0*/  LEA R3, R3, UR41, 0x3 ;  /* 0x0000002903037c11 */ /* 0x000fe4000f8e18ff */
[----:B------:R-:W-:-:S04]  /*15d0*/  SHF.L.U32 R0, R0, 0x1f, RZ ;  /* 0x0000001f00007819 */ /* 0x000fc800000006ff */
[----:B------:R1:W2:Y:S01]  /*15e0*/  SYNCS.PHASECHK.TRANS64.TRYWAIT P1, [R3+URZ], R0 ;  /* 0x00000000030075a7 */ /* 0x0002a2000802017f */
[----:B------:R-:W-:Y:S05]  /*15f0*/  @!P0 BRA `(.L_x_18) ;  /* 0x0000000000048947 */ /* 0x000fea0003800000 */
[----:B------:R-:W-:Y:S01]  /*1600*/  BPT.TRAP 0x1 ;  /* 0x000000040000795c */ /* 0x000fe20000300000 */
.L_x_18:
[----:B------:R-:W-:-:S05]  /*1610*/  IMAD.U32 R4, RZ, RZ, UR43 ;  /* 0x0000002bff047e24 */ /* 0x000fca000f8e00ff */
[----:B------:R-:W-:Y:S01]  /*1620*/  ISETP.GE.AND P2, PT, R4, 0x1, PT ;  /* 0x000000010400780c */ /* 0x000fe20003f46270 */
[----:B--2---:R-:W-:-:S12]  /*1630*/  @P1 BRA `(.L_x_19) ;  /* 0x0000000000081947 */ /* 0x004fd80003800000 */
[----:B------:R-:W2:Y:S02]  /*1640*/  SYNCS.PHASECHK.TRANS64.TRYWAIT P1, [R3+URZ], R0 ;  /* 0x00000000030075a7 */ /* 0x000ea4000802017f */
[----:B--2---:R-:W-:Y:S05]  /*1650*/  @!P1 BRA `(.L_x_20) ;  /* 0x000000a0004c9947 */ /* 0x004fea0003800000 */
.L_x_19:
[----:B------:R-:W-:Y:S05]  /*1660*/  WARPSYNC.ALL ;  /* 0x0000000000007948 */ /* 0x000fea0003800000 */
[----:B------:R-:W-:Y:S01]  /*1670*/  UIADD3 UR4, UR41, 0x100, URZ ;  /* 0x0000010029047890 */ /* 0x000fe2000fffe03f */
[----:B------:R-:W-:Y:S01]  /*1680*/  WARPGROUP.ARRIVE ;  /* 0x00000000000079c5 */ /* 0x000fe20000000000 */
[----:B------:R-:W-:Y:S02]  /*1690*/  UIADD3 UR5, UR41, 0xc100, URZ ;  /* 0x0000c10029057890 */ /* 0x000fe4000fffe03f */
[----:B------:R-:W-:Y:S02]  /*16a0*/  USHF.R.U32.HI UR4, URZ, 0x4, UR4 ;  /* 0x000000043f047899 */ /* 0x000fe40008011604 */
[----:B------:R-:W-:-:S02]  /*16b0*/  USHF.R.U32.HI UR5, URZ, 0x4, UR5 ;  /* 0x000000043f057899 */ /* 0x000fc40008011605 */
[----:B------:R-:W-:Y:S02]  /*16c0*/  ULOP3.LUT UR4, UR4, 0x3fff, URZ, 0xc0, !UPT ;  /* 0x00003fff04047892 */ /* 0x000fe4000f8ec03f */
[----:B------:R-:W-:Y:S02]  /*16d0*/  ULOP3.LUT UR5, UR5, 0x3fff, URZ, 0xc0, !UPT ;  /* 0x00003fff05057892 */ /* 0x000fe4000f8ec03f */
[----:B------:R-:W-:Y:S02]  /*16e0*/  ULOP3.LUT UR4, UR4, 0x10000, URZ, 0xfc, !UPT ;  /* 0x0001000004047892 */ /* 0x000fe4000f8efc3f */
[----:B------:R-:W-:Y:S02]  /*16f0*/  ULOP3.LUT UR5, UR5, 0x10000, URZ, 0xfc, !UPT ;  /* 0x0001000005057892 */ /* 0x000fe4000f8efc3f */
[----:B------:R-:W-:Y:S02]  /*1700*/  ULEA UR6, UR38, UR4, 0xa ;  /* 0x0000000426067291 */ /* 0x000fe4000f8e503f */
[----:B------:R-:W-:Y:S01]  /*1710*/  ULEA UR7, UR38, UR5, 0xc ;  /* 0x0000000526077291 */ /* 0x000fe2000f8e603f */
[----:B------:R-:W-:Y:S01]  /*1720*/  UMOV UR9, 0x40000040 ;  /* 0x4000004000097882 */ /* 0x000fe20000000000 */
[----:B------:R-:W-:-:S03]  /*1730*/  UMOV UR11, 0x40000040 ;  /* 0x40000040000b7882 */ /* 0x000fc60000000000 */
[----:B------:R-:W-:Y:S02]  /*1740*/  UMOV UR8, UR6 ;  /* 0x0000000600087c82 */ /* 0x000fe40008000000 */
[----:B------:R-:W-:Y:S02]  /*1750*/  UMOV UR10, UR7 ;  /* 0x00000007000a7c82 */ /* 0x000fe40008000000 */
[----:B------:R-:W-:Y:S01]  /*1760*/  HGMMA.64x256x8.F32.TF32 R24, gdesc[UR8], RZ, !UPT, gsb0 ;  /* 0x07e00000081879f0 */ /* 0x000fe2000c0028ff */
[----:B------:R-:W-:Y:S02]  /*1770*/  UIADD3 UR8, UR6, 0x2, URZ ;  /* 0x0000000206087890 */ /* 0x000fe4000fffe03f */
[----:B------:R-:W-:Y:S01]  /*1780*/  UIADD3 UR10, UR7, 0x2, URZ ;  /* 0x00000002070a7890 */ /* 0x000fe2000fffe03f */
[----:B------:R-:W-:Y:S01]  /*1790*/  UMOV UR9, 0x40000040 ;  /* 0x4000004000097882 */ /* 0x000fe20000000000 */
[----:B------:R-:W-:Y:S01]  /*17a0*/  UMOV UR11, 0x40000040 ;  /* 0x40000040000b7882 */ /* 0x000fe20000000000 */
[----:B------:R-:W-:-:S02]  /*17b0*/  WARPGROUP.DEPBAR.LE gsb0, 0x0 ;  /* 0x00008000000079c5 */ /* 0x000fc40000010000 */
[----:B------:R-:W-:-:S15]  /*17c0*/  WARPGROUP.ARRIVE ;  /* 0x00000000000079c5 */ /* 0x000fde0000000000 */
[----:B------:R-:W-:-:S05]  /*17d0*/  NOP ;  /* 0x0000000000007918 */ /* 0x000fca0000000000 */
[----:B------:R-:W-:Y:S01]  /*17e0*/  HGMMA.64x256x8.F32.TF32 R24, gdesc[UR8], R24, gsb0 ;  /* 0x07e00000081879f0 */ /* 0x000fe20008002818 */
[----:B------:R-:W-:Y:S02]  /*17f0*/  UIADD3 UR8, UR6, 0x4, URZ ;  /* 0x0000000406087890 */ /* 0x000fe4000fffe03f */
[----:B------:R-:W-:Y:S01]  /*1800*/  UIADD3 UR10, UR7, 0x4, URZ ;  /* 0x00000004070a7890 */ /* 0x000fe2000fffe03f */
[----:B------:R-:W-:Y:S01]  /*1810*/  UMOV UR9, 0x40000040 ;  /* 0x4000004000097882 */ /* 0x000fe20000000000 */
[----:B------:R-:W-:Y:S01]  /*1820*/  UMOV UR11, 0x40000040 ;  /* 0x40000040000b7882 */ /* 0x000fe20000000000 */
[----:B------:R-:W-:Y:S02]  /*1830*/  WARPGROUP.DEPBAR.LE gsb0, 0x0 ;  /* 0x00008000000079c5 */ /* 0x000fe40000010000 */
        /* <DEDUP_REMOVED lines=42> */
[----:B------:R-:W-:Y:S03]  /*1ae0*/  HGMMA.64x256x8.F32.TF32 R24, gdesc[UR8], R24, gsb0 ;  /* 0x07e00000081879f0 */ /* 0x000fe60008002818 */
[----:B------:R-:W-:Y:S02]  /*1af0*/  WARPGROUP.DEPBAR.LE gsb0, 0x0 ;  /* 0x00008000000079c5 */ /* 0x000fe40000010000 */
[----:B------:R-:W-:Y:S05]  /*1b00*/  @!P2 BRA `(.L_x_21) ;  /* 0x00000004009ca947 */ /* 0x000fea0003800000 */
[----:B------:R-:W-:Y:S01]  /*1b10*/  UIADD3 UR6, UR38, 0x1, URZ ;  /* 0x0000000126067890 */ /* 0x000fe2000fffe03f */
[----:B-12---:R-:W-:-:S03]  /*1b20*/  IMAD.U32 R0, RZ, RZ, UR43 ;  /* 0x0000002bff007e24 */ /* 0x006fc6000f8e00ff */
[----:B------:R-:W-:-:S04]  /*1b30*/  UISETP.NE.AND UP0, UPT, UR6, 0x3, UPT ;  /* 0x000000030600788c */ /* 0x000fc8000bf05270 */
[----:B------:R-:W-:Y:S02]  /*1b40*/  USEL UR7, URZ, 0x1, UP0 ;  /* 0x000000013f077887 */ /* 0x000fe40008000000 */
[----:B------:R-:W-:Y:S02]  /*1b50*/  USEL UR6, UR6, URZ, UP0 ;  /* 0x0000003f06067287 */ /* 0x000fe40008000000 */
[----:B------:R-:W-:-:S06]  /*1b60*/  ULOP3.LUT UR7, UR39, UR7, URZ, 0x3c, !UPT ;  /* 0x0000000727077292 */ /* 0x000fcc000f8e3c3f */
[----:B------:R-:W-:Y:S01]  /*1b70*/  IMAD.U32 R5, RZ, RZ, UR7 ;  /* 0x00000007ff057e24 */ /* 0x000fe2000f8e00ff */
[----:B------:R-:W-:-:S06]  /*1b80*/  UMOV UR7, UR38 ;  /* 0x0000002600077c82 */ /* 0x000fcc0008000000 */
.L_x_28:
[----:B-12---:R-:W-:Y:S05]  /*1b90*/  @!P0 BRA `(.L_x_22) ;  /* 0x0000000000048947 */ /* 0x006fea0003800000 */
[----:B------:R-:W-:Y:S01]  /*1ba0*/  BPT.TRAP 0x1 ;  /* 0x000000040000795c */ /* 0x000fe20000300000 */
.L_x_22:
[----:B------:R-:W-:Y:S01]  /*1bb0*/  ULEA UR8, UR6, UR41, 0x3 ;  /* 0x0000002906087291 */ /* 0x000fe2000f8e183f */
[----:B------:R-:W-:-:S08]  /*1bc0*/  SHF.L.U32 R3, R5, 0x1f, RZ ;  /* 0x0000001f05037819 */ /* 0x000fd000000006ff */
[----:B------:R1:W2:Y:S01]  /*1bd0*/  SYNCS.PHASECHK.TRANS64.TRYWAIT P1, [UR8], R3 ;  /* 0x00000003ff0075a7 */ /* 0x0002a20008020148 */
[----:B------:R-:W-:Y:S05]  /*1be0*/  @!P0 BRA `(.L_x_23) ;  /* 0x0000000000048947 */ /* 0x000fea0003800000 */
[----:B------:R-:W-:Y:S01]  /*1bf0*/  BPT.TRAP 0x1 ;  /* 0x000000040000795c */ /* 0x000fe20000300000 */
.L_x_23:
[----:B--2---:R-:W-:Y:S05]  /*1c00*/  @P1 BRA `(.L_x_24) ;  /* 0x0000000000081947 */ /* 0x004fea0003800000 */
[----:B------:R-:W2:Y:S02]  /*1c10*/  SYNCS.PHASECHK.TRANS64.TRYWAIT P1, [UR8], R3 ;  /* 0x00000003ff0075a7 */ /* 0x000ea40008020148 */
[----:B--2---:R-:W-:Y:S05]  /*1c20*/  @!P1 BRA `(.L_x_25) ;  /* 0x0000009800ec9947 */ /* 0x004fea0003800000 */
.L_x_24:
[----:B------:R-:W-:Y:S01]  /*1c30*/  ULEA UR12, UR6, UR4, 0xa ;  /* 0x00000004060c7291 */ /* 0x000fe2000f8e503f */
[----:B------:R-:W-:Y:S01]  /*1c40*/  WARPGROUP.ARRIVE ;  /* 0x00000000000079c5 */ /* 0x000fe20000000000 */
[----:B------:R-:W-:Y:S01]  /*1c50*/  ULEA UR13, UR6, UR5, 0xc ;  /* 0x00000005060d7291 */ /* 0x000fe2000f8e603f */
[----:B------:R-:W-:Y:S01]  /*1c60*/  UMOV UR9, 0x40000040 ;  /* 0x4000004000097882 */ /* 0x000fe20000000000 */
[----:B------:R-:W-:-:S03]  /*1c70*/  UMOV UR11, 0x40000040 ;  /* 0x40000040000b7882 */ /* 0x000fc60000000000 */
[----:B------:R-:W-:Y:S02]  /*1c80*/  UMOV UR8, UR12 ;  /* 0x0000000c00087c82 */ /* 0x000fe40008000000 */
[----:B------:R-:W-:Y:S02]  /*1c90*/  UMOV UR10, UR13 ;  /* 0x0000000d000a7c82 */ /* 0x000fe40008000000 */
[----:B------:R-:W-:Y:S01]  /*1ca0*/  HGMMA.64x256x8.F32.TF32 R24, gdesc[UR8], R24, gsb0 ;  /* 0x07e00000081879f0 */ /* 0x000fe20008002818 */
        /* <DEDUP_REMOVED lines=58> */
[----:B------:R-:W-:Y:S01]  /*2050*/  BPT.TRAP 0x1 ;  /* 0x000000040000795c */ /* 0x000fe20000300000 */
.L_x_26:
[----:B------:R-:W-:Y:S01]  /*2060*/  ULEA UR8, UR7, UR41, 0x3 ;  /* 0x0000002907087291 */ /* 0x000fe2000f8e183f */
[----:B------:R-:W-:-:S03]  /*2070*/  ISETP.GT.U32.AND P1, PT, R16, 0x1, PT ;  /* 0x000000011000780c */ /* 0x000fc60003f24070 */
[----:B------:R-:W-:-:S04]  /*2080*/  UIADD3 UR8, UR8, 0x18, URZ ;  /* 0x0000001808087890 */ /* 0x000fc8000fffe03f */
[----:B------:R-:W-:-:S09]  /*2090*/  UPRMT UR8, URZ, 0x654, UR8 ;  /* 0x000006543f087896 */ /* 0x000fd20008000008 */
[----:B------:R-:W-:Y:S01]  /*20a0*/  SYNCS.ARRIVE.TRANS64.RED.A1T0 RZ, [UR8], RZ ;  /* 0x000000ffffff79a7 */ /* 0x000fe20008100408 */
[----:B------:R-:W-:Y:S05]  /*20b0*/  @P1 BRA `(.L_x_27) ;  /* 0x0000000000041947 */ /* 0x000fea0003800000 */
[----:B------:R-:W-:Y:S01]  /*20c0*/  BPT.TRAP 0x1 ;  /* 0x000000040000795c */ /* 0x000fe20000300000 */
.L_x_27:
[----:B------:R-:W-:Y:S01]  /*20d0*/  UIADD3 UR6, UR6, 0x1, URZ ;  /* 0x0000000106067890 */ /* 0x000fe2000fffe03f */
[C---:B------:R-:W-:Y:S01]  /*20e0*/  ISETP.GT.AND P1, PT, R0.reuse, 0x1, PT ;  /* 0x000000010000780c */ /* 0x040fe20003f24270 */
[----:B------:R-:W-:Y:S01]  /*20f0*/  UIADD3 UR7, UR7, 0x1, URZ ;  /* 0x0000000107077890 */ /* 0x000fe2000fffe03f */
[----:B------:R-:W-:Y:S01]  /*2100*/  VIADD R0, R0, 0xffffffff ;  /* 0xffffffff00007836 */ /* 0x000fe20000000000 */
[----:B------:R-:W-:Y:S02]  /*2110*/  UISETP.NE.AND UP0, UPT, UR6, 0x3, UPT ;  /* 0x000000030600788c */ /* 0x000fe4000bf05270 */
[----:B------:R-:W-:Y:S02]  /*2120*/  UISETP.NE.AND UP1, UPT, UR7, 0x3, UPT ;  /* 0x000000030700788c */ /* 0x000fe4000bf25270 */
[----:B------:R-:W-:Y:S02]  /*2130*/  USEL UR8, URZ, 0x1, UP0 ;  /* 0x000000013f087887 */ /* 0x000fe40008000000 */
[----:B------:R-:W-:-:S02]  /*2140*/  USEL UR6, UR6, URZ, UP0 ;  /* 0x0000003f06067287 */ /* 0x000fc40008000000 */
[----:B------:R-:W-:Y:S02]  /*2150*/  USEL UR7, UR7, URZ, UP1 ;  /* 0x0000003f07077287 */ /* 0x000fe40008800000 */
[----:B------:R-:W-:Y:S01]  /*2160*/  LOP3.LUT R5, R5, UR8, RZ, 0x3c, !PT ;  /* 0x0000000805057c12 */ /* 0x000fe2000f8e3cff */
[----:B------:R-:W-:Y:S09]  /*2170*/  @P1 BRA `(.L_x_28) ;  /* 0xfffffff800841947 */ /* 0x000ff2000383ffff */
.L_x_21:
[----:B-12---:R-:W1:Y:S01]  /*2180*/  LDC R0, c[0x0][0x28c] ;  /* 0x0000a300ff007b82 */ /* 0x006e620000000800 */
[----:B------:R2:W-:Y:S01]  /*2190*/  SYNCS.ARRIVE.TRANS64.A1T0 RZ, [R158+UR45], RZ ;  /* 0x000000ff9eff79a7 */ /* 0x0005e2000810002d */
[----:B-1----:R-:W-:-:S13]  /*21a0*/  ISETP.GE.AND P1, PT, R0, 0x1, PT ;  /* 0x000000010000780c */ /* 0x002fda0003f26270 */
[----:B--2---:R-:W-:Y:S05]  /*21b0*/  @!P1 BRA `(.L_x_29) ;  /* 0x0000000000349947 */ /* 0x004fea0003800000 */
[----:B------:R-:W-:Y:S05]  /*21c0*/  @!P0 BRA `(.L_x_30) ;  /* 0x0000000000048947 */ /* 0x000fea0003800000 */
[----:B------:R-:W-:Y:S01]  /*21d0*/  BPT.TRAP 0x1 ;  /* 0x000000040000795c */ /* 0x000fe20000300000 */
.L_x_30:
[----:B------:R-:W-:Y:S01]  /*21e0*/  UIADD3 UR6, UR43, UR38, URZ ;  /* 0x000000262b067290 */ /* 0x000fe2000fffe03f */
[----:B------:R-:W-:-:S03]  /*21f0*/  ISETP.GT.U32.AND P0, PT, R16, 0x1, PT ;  /* 0x000000011000780c */ /* 0x000fc60003f04070 */
[----:B------:R-:W-:-:S04]  /*2200*/  UIMAD.WIDE.U32 UR4, UR6, -0x55555555, URZ ;  /* 0xaaaaaaab060478a5 */ /* 0x000fc8000f8e003f */
[----:B------:R-:W-:-:S04]  /*2210*/  USHF.R.U32.HI UR4, URZ, 0x1, UR5 ;  /* 0x000000013f047899 */ /* 0x000fc80008011605 */
[----:B------:R-:W-:-:S04]  /*2220*/  UIMAD UR6, UR4, -0x3, UR6 ;  /* 0xfffffffd040678a4 */ /* 0x000fc8000f8e0206 */
[----:B------:R-:W-:-:S04]  /*2230*/  ULEA UR6, UR6, UR41, 0x3 ;  /* 0x0000002906067291 */ /* 0x000fc8000f8e183f */
[----:B------:R-:W-:-:S04]  /*2240*/  UIADD3 UR6, UR6, 0x18, URZ ;  /* 0x0000001806067890 */ /* 0x000fc8000fffe03f */
[----:B------:R-:W-:-:S09]  /*2250*/  UPRMT UR6, URZ, 0x654, UR6 ;  /* 0x000006543f067896 */ /* 0x000fd20008000006 */
[----:B------:R-:W-:Y:S01]  /*2260*/  SYNCS.ARRIVE.TRANS64.RED.A1T0 RZ, [UR6], RZ ;  /* 0x000000ffffff79a7 */ /* 0x000fe20008100406 */
[----:B------:R-:W-:Y:S05]  /*2270*/  @P0 BRA `(.L_x_29) ;  /* 0x0000000000040947 */ /* 0x000fea0003800000 */
[----:B------:R-:W-:Y:S01]  /*2280*/  BPT.TRAP 0x1 ;  /* 0x000000040000795c */ /* 0x000fe20000300000 */
.L_x_29:
[----:B------:R-:W-:Y:S01]  /*2290*/  SHF.L.U32 R0, R173, 0x1f, RZ ;  /* 0x0000001fad007819 */ /* 0x000fe200000006ff */
[----:B------:R-:W-:Y:S01]  /*22a0*/  UIADD3 UR38, UR44, UR38, URZ ;  /* 0x000000262c267290 */ /* 0x000fe2000fffe03f */
[----:B------:R-:W1:Y:S01]  /*22b0*/  LDC R7, c[0x0][0x288] ;  /* 0x0000a200ff077b82 */ /* 0x000e620000000800 */
[----:B------:R-:W-:Y:S01]  /*22c0*/  UISETP.GE.U32.AND UP1, UPT, UR44, 0x3, UPT ;  /* 0x000000032c00788c */ /* 0x000fe2000bf26070 */
[----:B------:R-:W-:Y:S01]  /*22d0*/  IMAD.SHL.U32 R8, R156, 0x2, RZ ;  /* 0x000000029c087824 */ /* 0x000fe200078e00ff */
[----:B------:R-:W-:Y:S02]  /*22e0*/  UISETP.GT.U32.AND UP0, UPT, UR38, 0x2, UPT ;  /* 0x000000022600788c */ /* 0x000fe4000bf04070 */
[----:B------:R-:W-:Y:S02]  /*22f0*/  UIMAD.WIDE.U32 UR4, UR38, -0x55555555, URZ ;  /* 0xaaaaaaab260478a5 */ /* 0x000fe4000f8e003f */
[----:B------:R-:W-:Y:S01]  /*2300*/  UISETP.LT.U32.AND UP0, UPT, UR44, 0x3, UP0 ;  /* 0x000000032c00788c */ /* 0x000fe20008701070 */
[----:B------:R-:W2:Y:S01]  /*2310*/  SYNCS.PHASECHK.TRANS64.TRYWAIT P0, [R157+UR42+0x10], R0 ;  /* 0x000010009d0075a7 */ /* 0x000ea2000800016a */
[----:B------:R-:W-:Y:S01]  /*2320*/  USHF.R.U32.HI UR4, URZ, 0x1, UR5 ;  /* 0x000000013f047899 */ /* 0x000fe20008011605 */
[----:B------:R-:W-:Y:S01]  /*2330*/  SHF.R.S32.HI R9, RZ, 0x1f, R8 ;  /* 0x0000001fff097819 */ /* 0x000fe20000011408 */
[----:B------:R-:W-:-:S02]  /*2340*/  USEL UR6, URZ, 0x1, !UP0 ;  /* 0x000000013f067887 */ /* 0x000fc4000c000000 */
[----:B------:R-:W-:Y:S02]  /*2350*/  UIMAD UR38, UR4, -0x3, UR38 ;  /* 0xfffffffd042678a4 */ /* 0x000fe4000f8e0226 */
[----:B------:R-:W-:-:S04]  /*2360*/  ULOP3.LUT UR39, UR39, UR6, URZ, 0x3c, !UPT ;  /* 0x0000000627277292 */ /* 0x000fc8000f8e3c3f */
[----:B------:R-:W-:Y:S01]  /*2370*/  @UP1 ULOP3.LUT UR39, UR39, 0x1, UR4, 0x78, !UPT ;  /* 0x0000000127271892 */ /* 0x000fe2000f8e7804 */
[----:B-12---:R-:W-:Y:S11]  /*2380*/  @!P0 BRA `(.L_x_31) ;  /* 0x00000094002c8947 */ /* 0x006ff60003800000 */
.L_x_312:
[----:B------:R-:W-:Y:S01]  /*2390*/  IMAD.SHL.U32 R6, R19, 0x40, RZ ;  /* 0x0000004013067824 */ /* 0x000fe200078e00ff */
[----:B------:R-:W-:Y:S01]  /*23a0*/  ULDC UR6, c[0x0][0x284] ;  /* 0x0000a10000067ab9 */ /* 0x000fe20000000800 */
[----:B0-----:R-:W-:Y:S01]  /*23b0*/  IMAD.SHL.U32 R12, R22, 0x100, RZ ;  /* 0x00000100160c7824 */ /* 0x001fe200078e00ff */
[----:B------:R-:W-:Y:S01]  /*23c0*/  SHF.R.S32.HI R167, RZ, 0x1f, R2 ;  /* 0x0000001fffa77819 */ /* 0x000fe20000011402 */
[----:B------:R-:W-:Y:S01]  /*23d0*/  ULDC.64 UR4, c[0x0][0x5d0] ;  /* 0x0001740000047ab9 */ /* 0x000fe20000000a00 */
[----:B------:R-:W-:Y:S01]  /*23e0*/  ISETP.GE.AND P0, PT, R6, UR6, PT ;  /* 0x0000000606007c0c */ /* 0x000fe2000bf06270 */
[----:B------:R-:W-:Y:S01]  /*23f0*/  IMAD.WIDE.U32 R4, R2, UR4, R8 ;  /* 0x0000000402047c25 */ /* 0x000fe2000f8e0008 */
[----:B------:R-:W-:Y:S02]  /*2400*/  SHF.R.S32.HI R13, RZ, 0x1f, R12 ;  /* 0x0000001fff0d7819 */ /* 0x000fe4000001140c */
[C---:B------:R-:W-:Y:S01]  /*2410*/  ISETP.GE.OR P0, PT, R12.reuse, R7, P0 ;  /* 0x000000070c00720c */ /* 0x040fe20000706670 */
[----:B------:R-:W-:Y:S01]  /*2420*/  IMAD R3, R167, UR4, RZ ;  /* 0x00000004a7037c24 */ /* 0x000fe2000f8e02ff */
[----:B------:R-:W-:-:S03]  /*2430*/  IADD3 R164, P1, R12, R4, RZ ;  /* 0x000000040ca47210 */ /* 0x000fc60007f3e0ff */
[----:B------:R-:W-:-:S05]  /*2440*/  IMAD R3, R2, UR5, R3 ;  /* 0x0000000502037c24 */ /* 0x000fca000f8e0203 */
[----:B------:R-:W-:-:S03]  /*2450*/  IADD3.X R165, R13, R5, R3, P1, !PT ;  /* 0x000000050da57210 */ /* 0x000fc60000ffe403 */
[----:B------:R-:W-:Y:S05]  /*2460*/  @P0 BRA `(.L_x_32) ;  /* 0x0000007c00000947 */ /* 0x000fea0003800000 */
[----:B------:R-:W0:Y:S01]  /*2470*/  LDC.64 R10, c[0x0][0x5c8] ;  /* 0x00017200ff0a7b82 */ /* 0x000e220000000a00 */
[----:B-----5:R-:W-:Y:S01]  /*2480*/  FSETP.NEU.AND P0, PT, R152, RZ, PT ;  /* 0x000000ff9800720b */ /* 0x020fe20003f0d000 */
[----:B------:R-:W-:Y:S01]  /*2490*/  IMAD R3, R156, -0x2, R7 ;  /* 0xfffffffe9c037824 */ /* 0x000fe200078e0207 */
[----:B------:R-:W-:Y:S01]  /*24a0*/  BSSY B0, `(.L_x_32) ;  /* 0x00007bc000007945 */ /* 0x000fe20003800000 */
[----:B------:R-:W-:-:S04]  /*24b0*/  IMAD.WIDE R162, R19, 0x40, R154 ;  /* 0x0000004013a27825 */ /* 0x000fc800078e029a */
[----:B-1----:R-:W-:Y:S02]  /*24c0*/  IMAD.IADD R0, R3, 0x1, -R12 ;  /* 0x0000000103007824 */ /* 0x002fe400078e0a0c */
[----:B------:R-:W-:-:S03]  /*24d0*/  IMAD.IADD R3, R161, 0x1, -R6 ;  /* 0x00000001a1037824 */ /* 0x000fc600078e0a06 */
[----:B------:R-:W-:-:S04]  /*24e0*/  ISETP.GT.AND P1, PT, R0, RZ, PT ;  /* 0x000000ff0000720c */ /* 0x000fc80003f24270 */
[----:B------:R-:W-:Y:S01]  /*24f0*/  ISETP.GT.AND P2, PT, R3, RZ, P1 ;  /* 0x000000ff0300720c */ /* 0x000fe20000f44270 */
[-C--:B0-----:R-:W-:Y:S02]  /*2500*/  IMAD R4, R163, R10.reuse, RZ ;  /* 0x0000000aa3047224 */ /* 0x081fe400078e02ff */
[----:B------:R-:W-:-:S04]  /*2510*/  IMAD.WIDE.U32 R164, R162, R10, R164 ;  /* 0x0000000aa2a47225 */ /* 0x000fc800078e00a4 */
[----:B------:R-:W-:-:S04]  /*2520*/  IMAD R5, R162, R11, R4 ;  /* 0x0000000ba2057224 */ /* 0x000fc800078e0204 */
[----:B------:R-:W-:Y:S01]  /*2530*/  IMAD.IADD R177, R165, 0x1, R5 ;  /* 0x00000001a5b17824 */ /* 0x000fe200078e0205 */
[----:B------:R-:W-:Y:S06]  /*2540*/  @!P0 BRA `(.L_x_33) ;  /* 0x0000005400948947 */ /* 0x000fec0003800000 */
[----:B------:R-:W0:Y:S01]  /*2550*/  LDC.64 R20, c[0x0][0x5b8] ;  /* 0x00016e00ff147b82 */ /* 0x000e220000000a00 */
[----:B------:R-:W-:-:S07]  /*2560*/  ULDC.64 UR4, c[0x0][0x5c0] ;  /* 0x0001700000047ab9 */ /* 0x000fce0000000a00 */
[----:B------:R-:W1:Y:S08]  /*2570*/  LDC.64 R174, c[0x0][0x5b0] ;  /* 0x00016c00ffae7b82 */ /* 0x000e700000000a00 */
[----:B------:R-:W2:Y:S01]  /*2580*/  LDC.64 R14, c[0x0][0x5a8] ;  /* 0x00016a00ff0e7b82 */ /* 0x000ea20000000a00 */
[-C--:B0-----:R-:W-:Y:S02]  /*2590*/  IMAD R6, R167, R20.reuse, RZ ;  /* 0x00000014a7067224 */ /* 0x081fe400078e02ff */
[----:B------:R-:W-:-:S04]  /*25a0*/  IMAD.WIDE.U32 R4, R2, R20, R8 ;  /* 0x0000001402047225 */ /* 0x000fc800078e0008 */
[----:B------:R-:W-:Y:S01]  /*25b0*/  IMAD R165, R2, R21, R6 ;  /* 0x0000001502a57224 */ /* 0x000fe200078e0206 */
[----:B------:R-:W-:Y:S01]  /*25c0*/  IADD3 R166, P0, R12, R4, RZ ;  /* 0x000000040ca67210 */ /* 0x000fe20007f1e0ff */
[----:B-1----:R-:W-:-:S03]  /*25d0*/  IMAD R4, R163, R174, RZ ;  /* 0x000000aea3047224 */ /* 0x002fc600078e02ff */
[----:B------:R-:W-:Y:S01]  /*25e0*/  IADD3.X R167, R13, R5, R165, P0, !PT ;  /* 0x000000050da77210 */ /* 0x000fe200007fe4a5 */
[C---:B------:R-:W-:Y:S02]  /*25f0*/  IMAD R163, R162.reuse, R175, R4 ;  /* 0x000000afa2a37224 */ /* 0x040fe400078e0204 */
[----:B------:R-:W-:-:S04]  /*2600*/  IMAD.WIDE.U32 R4, R162, R174, R166 ;  /* 0x000000aea2047225 */ /* 0x000fc800078e00a6 */
[----:B------:R-:W-:Y:S01]  /*2610*/  IMAD.IADD R5, R5, 0x1, R163 ;  /* 0x0000000105057824 */ /* 0x000fe200078e02a3 */
[----:B--2---:R-:W-:-:S04]  /*2620*/  LEA R6, P0, R4, R14, 0x2 ;  /* 0x0000000e04067211 */ /* 0x004fc800078010ff */
[----:B------:R-:W-:-:S05]  /*2630*/  LEA.HI.X R7, R4, R15, R5, 0x2, P0 ;  /* 0x0000000f04077211 */ /* 0x000fca00000f1405 */
[----:B------:R0:W2:Y:S01]  /*2640*/  @P2 LDG.E.LTC128B R19, desc[UR36][R6.64] ;  /* 0x0000002406132981 */ /* 0x0000a2000c1e1920 */
[----:B------:R-:W-:Y:S01]  /*2650*/  IMAD.WIDE.U32 R4, R162, R174, R12 ;  /* 0x000000aea2047225 */ /* 0x000fe200078e000c */
[C---:B------:R-:W-:Y:S01]  /*2660*/  SHF.L.U64.HI R171, R174.reuse, 0x3, R175 ;  /* 0x00000003aeab7819 */ /* 0x040fe200000102af */
[----:B------:R-:W-:Y:S02]  /*2670*/  BSSY B1, `(.L_x_34) ;  /* 0x0000014000017945 */ /* 0x000fe40003800000 */
[----:B------:R-:W-:Y:S01]  /*2680*/  IMAD.SHL.U32 R170, R174, 0x8, RZ ;  /* 0x00000008aeaa7824 */ /* 0x000fe200078e00ff */
[----:B------:R-:W-:Y:S02]  /*2690*/  IADD3 R168, P0, R8, R4, RZ ;  /* 0x0000000408a87210 */ /* 0x000fe40007f1e0ff */
[----:B------:R-:W-:Y:S01]  /*26a0*/  LEA R4, P3, R164, UR4, 0x2 ;  /* 0x00000004a4047c11 */ /* 0x000fe2000f8610ff */
[----:B------:R-:W-:Y:S01]  /*26b0*/  IMAD.WIDE.U32 R170, R162, R174, R170 ;  /* 0x000000aea2aa7225 */ /* 0x000fe200078e00aa */
[----:B------:R-:W-:-:S02]  /*26c0*/  IADD3.X R169, R9, R163, R5, P0, !PT ;  /* 0x000000a309a97210 */ /* 0x000fc400007fe405 */
[----:B------:R-:W-:Y:S02]  /*26d0*/  LEA.HI.X R5, R164, UR5, R177, 0x2, P3 ;  /* 0x00000005a4057c11 */ /* 0x000fe400098f14b1 */
[----:B------:R-:W-:Y:S01]  /*26e0*/  ISETP.GT.AND P0, PT, R0, 0x1, PT ;  /* 0x000000010000780c */ /* 0x000fe20003f04270 */
[----:B------:R-:W-:-:S03]  /*26f0*/  IMAD.WIDE.U32 R168, R2, R20, R168 ;  /* 0x0000001402a87225 */ /* 0x000fc600078e00a8 */
[----:B------:R-:W-:Y:S01]  /*2700*/  ISETP.GT.AND P3, PT, R3, RZ, P0 ;  /* 0x000000ff0300720c */ /* 0x000fe20000764270 */
[----:B0-----:R-:W-:Y:S01]  /*2710*/  IMAD.IADD R7, R165, 0x1, R169 ;  /* 0x00000001a5077824 */ /* 0x001fe200078e02a9 */
[----:B------:R-:W-:-:S04]  /*2720*/  LEA R6, P4, R168, R14, 0x2 ;  /* 0x0000000ea8067211 */ /* 0x000fc800078810ff */
[----:B------:R-:W-:Y:S02]  /*2730*/  LEA.HI.X R7, R168, R15, R7, 0x2, P4 ;  /* 0x0000000fa8077211 */ /* 0x000fe400020f1407 */
[----:B--2---:R-:W-:-:S05]  /*2740*/  LOP3.LUT R21, R19, 0xffffe000, RZ, 0xc0, !PT ;  /* 0xffffe00013157812 */ /* 0x004fca00078ec0ff */
[----:B------:R-:W-:-:S04]  /*2750*/  FMUL R21, R21, R152 ;  /* 0x0000009815157220 */ /* 0x000fc80000400000 */
[----:B------:R-:W-:-:S05]  /*2760*/  FFMA R21, R24, R153, R21 ;  /* 0x0000009918157223 */ /* 0x000fca0000000015 */
[----:B------:R-:W-:-:S05]  /*2770*/  F2FP.TF32.F32.PACK_B R21, R21 ;  /* 0x00000015ff15723e */ /* 0x000fca00024050ff */
[----:B------:R0:W-:Y:S01]  /*2780*/  @P2 STG.E desc[UR36][R4.64], R21 ;  /* 0x0000001504002986 */ /* 0x0001e2000c101924 */
[----:B------:R-:W-:Y:S05]  /*2790*/  @!P3 BRA `(.L_x_35) ;  /* 0x000000000004b947 */ /* 0x000fea0003800000 */
[----:B------:R1:W5:Y:S02]  /*27a0*/  LDG.E.LTC128B R19, desc[UR36][R6.64+0x4] ;  /* 0x0000042406137981 */ /* 0x000364000c1e1920 */
.L_x_35:
[----:B------:R-:W-:Y:S05]  /*27b0*/  BSYNC B1 ;  /* 0x0000000000017941 */ /* 0x000fea0003800000 */
.L_x_34:
[----:B0----5:R-:W-:Y:S01]  /*27c0*/  LOP3.LUT R21, R19, 0xffffe000, RZ, 0xc0, !PT ;  /* 0xffffe00013157812 */ /* 0x021fe200078ec0ff */
[----:B------:R-:W-:Y:S01]  /*27d0*/  IMAD.IADD R169, R163, 0x1, R171 ;  /* 0x00000001a3a97824 */ /* 0x000fe200078e02ab */
[----:B------:R-:W-:Y:S02]  /*27e0*/  IADD3 R162, P2, R166, R170, RZ ;  /* 0x000000aaa6a27210 */ /* 0x000fe40007f5e0ff */
[----:B------:R-:W-:Y:S01]  /*27f0*/  ISETP.GT.AND P1, PT, R3, 0x8, P1 ;  /* 0x000000080300780c */ /* 0x000fe20000f24270 */
[----:B------:R-:W-:Y:S02]  /*2800*/  FMUL R22, R21, R152 ;  /* 0x0000009815167220 */ /* 0x000fe40000400000 */
[----:B------:R-:W-:Y:S01]  /*2810*/  IMAD.X R166, R169, 0x1, R167, P2 ;  /* 0x00000001a9a67824 */ /* 0x000fe200010e06a7 */
[----:B------:R-:W-:Y:S01]  /*2820*/  LEA R24, P2, R162, R14, 0x2 ;  /* 0x0000000ea2187211 */ /* 0x000fe200078410ff */
[----:B------:R-:W-:-:S03]  /*2830*/  FFMA R163, R25, R153, R22 ;  /* 0x0000009919a37223 */ /* 0x000fc60000000016 */
[----:B------:R-:W-:Y:S02]  /*2840*/  LEA.HI.X R25, R162, R15, R166, 0x2, P2 ;  /* 0x0000000fa2197211 */ /* 0x000fe400010f14a6 */
[----:B------:R-:W-:-:S05]  /*2850*/  F2FP.TF32.F32.PACK_B R163, R163 ;  /* 0x000000a3ffa3723e */ /* 0x000fca00024050ff */
[----:B------:R0:W-:Y:S04]  /*2860*/  @P3 STG.E desc[UR36][R4.64+0x4], R163 ;  /* 0x000004a304003986 */ /* 0x0001e8000c101924 */
[----:B------:R-:W2:Y:S01]  /*2870*/  @P1 LDG.E.LTC128B R19, desc[UR36][R24.64] ;  /* 0x0000002418131981 */ /* 0x000ea2000c1e1920 */
[----:B------:R-:W-:Y:S01]  /*2880*/  IADD3 R8, P2, P3, R8, R170, R12 ;  /* 0x000000aa08087210 */ /* 0x000fe20007b5e00c */
[----:B------:R-:W-:Y:S01]  /*2890*/  BSSY B1, `(.L_x_36) ;  /* 0x0000011000017945 */ /* 0x000fe20003800000 */
[C---:B------:R-:W-:Y:S02]  /*28a0*/  SHF.L.U64.HI R11, R10.reuse, 0x5, R11 ;  /* 0x000000050a0b7819 */ /* 0x040fe4000001020b */
[----:B------:R-:W-:Y:S02]  /*28b0*/  IADD3.X R9, R9, R169, R13, P2, P3 ;  /* 0x000000a909097210 */ /* 0x000fe400017e640d */
[----:B------:R-:W-:-:S02]  /*28c0*/  LEA R10, P2, R10, R4, 0x5 ;  /* 0x000000040a0a7211 */ /* 0x000fc400078428ff */
[----:B------:R-:W-:Y:S01]  /*28d0*/  ISETP.GT.AND P0, PT, R3, 0x8, P0 ;  /* 0x000000080300780c */ /* 0x000fe20000704270 */
[----:B------:R-:W-:-:S04]  /*28e0*/  IMAD.WIDE.U32 R20, R2, R20, R8 ;  /* 0x0000001402147225 */ /* 0x000fc800078e0008 */
[----:B------:R-:W-:Y:S01]  /*28f0*/  IMAD.X R11, R11, 0x1, R5, P2 ;  /* 0x000000010b0b7824 */ /* 0x000fe200010e0605 */
[----:B------:R-:W-:Y:S01]  /*2900*/  LEA R8, P3, R20, R14, 0x2 ;  /* 0x0000000e14087211 */ /* 0x000fe200078610ff */
[----:B------:R-:W-:-:S05]  /*2910*/  IMAD.IADD R2, R165, 0x1, R21 ;  /* 0x00000001a5027824 */ /* 0x000fca00078e0215 */
        /* <DEDUP_REMOVED lines=8> */
.L_x_37:
[----:B------:R-:W-:Y:S05]  /*29a0*/  BSYNC B1 ;  /* 0x0000000000017941 */ /* 0x000fea0003800000 */
.L_x_36:
[----:B0----5:R-:W-:Y:S01]  /*29b0*/  LOP3.LUT R13, R19, 0xffffe000, RZ, 0xc0, !PT ;  /* 0xffffe000130d7812 */ /* 0x021fe200078ec0ff */
[----:B------:R-:W-:Y:S01]  /*29c0*/  BSSY B1, `(.L_x_38) ;  /* 0x0000009000017945 */ /* 0x000fe20003800000 */
[----:B------:R-:W-:-:S03]  /*29d0*/  ISETP.GT.AND P1, PT, R0, 0x8, PT ;  /* 0x000000080000780c */ /* 0x000fc60003f24270 */
[----:B------:R-:W-:Y:S01]  /*29e0*/  FMUL R2, R13, R152 ;  /* 0x000000980d027220 */ /* 0x000fe20000400000 */
[----:B------:R-:W-:-:S03]  /*29f0*/  ISETP.GT.AND P2, PT, R3, RZ, P1 ;  /* 0x000000ff0300720c */ /* 0x000fc60000f44270 */
[----:B------:R-:W-:-:S05]  /*2a00*/  FFMA R27, R27, R153, R2 ;  /* 0x000000991b1b7223 */ /* 0x000fca0000000002 */
[----:B------:R-:W-:-:S05]  /*2a10*/  F2FP.TF32.F32.PACK_B R27, R27 ;  /* 0x0000001bff1b723e */ /* 0x000fca00024050ff */
[----:B------:R0:W-:Y:S01]  /*2a20*/  @P0 STG.E desc[UR36][R10.64+0x4], R27 ;  /* 0x0000041b0a000986 */ /* 0x0001e2000c101924 */
[----:B------:R-:W-:Y:S05]  /*2a30*/  @!P2 BRA `(.L_x_39) ;  /* 0x000000000004a947 */ /* 0x000fea0003800000 */
[----:B------:R3:W5:Y:S02]  /*2a40*/  LDG.E.LTC128B R19, desc[UR36][R6.64+0x20] ;  /* 0x0000202406137981 */ /* 0x000764000c1e1920 */
.L_x_39:
[----:B------:R-:W-:Y:S05]  /*2a50*/  BSYNC B1 ;  /* 0x0000000000017941 */ /* 0x000fea0003800000 */
.L_x_38:
[----:B-----5:R-:W-:Y:S01]  /*2a60*/  LOP3.LUT R13, R19, 0xffffe000, RZ, 0xc0, !PT ;  /* 0xffffe000130d7812 */ /* 0x020fe200078ec0ff */
        /* <DEDUP_REMOVED lines=9> */
.L_x_41:
[----:B------:R-:W-:Y:S05]  /*2b00*/  BSYNC B1 ;  /* 0x0000000000017941 */ /* 0x000fea0003800000 */
.L_x_40:
[----:B----45:R-:W-:Y:S01]  /*2b10*/  LOP3.LUT R13, R19, 0xffffe000, RZ, 0xc0, !PT ;  /* 0xffffe000130d7812 */ /* 0x030fe200078ec0ff */
[----:B------:R-:W-:Y:S01]  /*2b20*/  BSSY B1, `(.L_x_42) ;  /* 0x0000008000017945 */ /* 0x000fe20003800000 */
[----:B------:R-:W-:-:S03]  /*2b30*/  ISETP.GT.AND P1, PT, R3, 0x8, P1 ;  /* 0x000000080300780c */ /* 0x000fc60000f24270 */
[----:B------:R-:W-:-:S04]  /*2b40*/  FMUL R2, R13, R152 ;  /* 0x000000980d027220 */ /* 0x000fc80000400000 */
[----:B------:R-:W-:-:S05]  /*2b50*/  FFMA R29, R29, R153, R2 ;  /* 0x000000991d1d7223 */ /* 0x000fca0000000002 */
[----:B------:R-:W-:-:S05]  /*2b60*/  F2FP.TF32.F32.PACK_B R29, R29 ;  /* 0x0000001dff1d723e */ /* 0x000fca00024050ff */
[----:B------:R4:W-:Y:S01]  /*2b70*/  @P3 STG.E desc[UR36][R4.64+0x24], R29 ;  /* 0x0000241d04003986 */ /* 0x0009e2000c101924 */
[----:B------:R-:W-:Y:S05]  /*2b80*/  @!P1 BRA `(.L_x_43) ;  /* 0x0000000000049947 */ /* 0x000fea0003800000 */
[----:B------:R0:W5:Y:S02]  /*2b90*/  LDG.E.LTC128B R19, desc[UR36][R8.64+0x20] ;  /* 0x0000202408137981 */ /* 0x000164000c1e1920 */
.L_x_43:
[----:B------:R-:W-:Y:S05]  /*2ba0*/  BSYNC B1 ;  /* 0x0000000000017941 */ /* 0x000fea0003800000 */
.L_x_42:
[----:B-----5:R-:W-:Y:S01]  /*2bb0*/  LOP3.LUT R13, R19, 0xffffe000, RZ, 0xc0, !PT ;  /* 0xffffe000130d7812 */ /* 0x020fe200078ec0ff */
        /* <DEDUP_REMOVED lines=8> */
.L_x_45:
[----:B------:R-:W-:Y:S05]  /*2c40*/  BSYNC B1 ;  /* 0x0000000000017941 */ /* 0x000fea0003800000 */
.L_x_44:
        /* <DEDUP_REMOVED lines=10> */
.L_x_47:
[----:B------:R-:W-:Y:S05]  /*2cf0*/  BSYNC B1 ;  /* 0x0000000000017941 */ /* 0x000fea0003800000 */
.L_x_46:
        /* <DEDUP_REMOVED lines=10> */
.L_x_49:
[----:B------:R-:W-:Y:S05]  /*2da0*/  BSYNC B1 ;  /* 0x0000000000017941 */ /* 0x000fea0003800000 */
.L_x_48:
[----:B0----5:R-:W-:Y:S01]  /*2db0*/  LOP3.LUT R13, R19, 0xffffe000, RZ, 0xc0, !PT ;  /* 0xffffe000130d7812 */ /* 0x021fe200078ec0ff */
        /* <DEDUP_REMOVED lines=8> */
.L_x_51:
[----:B------:R-:W-:Y:S05]  /*2e40*/  BSYNC B1 ;  /* 0x0000000000017941 */ /* 0x000fea0003800000 */
.L_x_50:
        /* <DEDUP_REMOVED lines=9> */
.L_x_53:
[----:B------:R-:W-:Y:S05]  /*2ee0*/  BSYNC B1 ;  /* 0x0000000000017941 */ /* 0x000fea0003800000 */
.L_x_52:
        /* <DEDUP_REMOVED lines=10> */
.L_x_55:
[----:B------:R-:W-:Y:S05]  /*2f90*/  BSYNC B1 ;  /* 0x0000000000017941 */ /* 0x000fea0003800000 */
.L_x_54:
        /* <DEDUP_REMOVED lines=10> */
.L_x_57:
[----:B------:R-:W-:Y:S05]  /*3040*/  BSYNC B1 ;  /* 0x0000000000017941 */ /* 0x000fea0003800000 */
.L_x_56:
        /* <DEDUP_REMOVED lines=9> */
.L_x_59:
[----:B------:R-:W-:Y:S05]  /*30e0*/  BSYNC B1 ;  /* 0x0000000000017941 */ /* 0x000fea0003800000 */
.L_x_58:
        /* <DEDUP_REMOVED lines=9> */
.L_x_61:
[----:B------:R-:W-:Y:S05]  /*3180*/  BSYNC B1 ;  /* 0x0000000000017941 */ /* 0x000fea0003800000 */
.L_x_60:
        /* <DEDUP_REMOVED lines=10> */
.L_x_63:
[----:B------:R-:W-:Y:S05]  /*3230*/  BSYNC B1 ;  /* 0x0000000000017941 */ /* 0x000fea0003800000 */
.L_x_62:
        /* <DEDUP_REMOVED lines=10> */
.L_x_65:
[----:B------:R-:W-:Y:S05]  /*32e0*/  BSYNC B1 ;  /* 0x0000000000017941 */ /* 0x000fea0003800000 */
.L_x_64:
        /* <DEDUP_REMOVED lines=9> */
.L_x_67:
[----:B------:R-:W-:Y:S05]  /*3380*/  BSYNC B1 ;  /* 0x0000000000017941 */ /* 0x000fea0003800000 */
.L_x_66:
        /* <DEDUP_REMOVED lines=9> */
.L_x_69:
[----:B------:R-:W-:Y:S05]  /*3420*/  BSYNC B1 ;  /* 0x0000000000017941 */ /* 0x000fea0003800000 */
.L_x_68:
        /* <DEDUP_REMOVED lines=10> */
.L_x_71:
[----:B------:R-:W-:Y:S05]  /*34d0*/  BSYNC B1 ;  /* 0x0000000000017941 */ /* 0x000fea0003800000 */
.L_x_70:
        /* <DEDUP_REMOVED lines=10> */
.L_x_73:
[----:B------:R-:W-:Y:S05]  /*3580*/  BSYNC B1 ;  /* 0x0000000000017941 */ /* 0x000fea0003800000 */
.L_x_72:
        /* <DEDUP_REMOVED lines=9> */
.L_x_75:
[----:B------:R-:W-:Y:S05]  /*3620*/  BSYNC B1 ;  /* 0x0000000000017941 */ /* 0x000fea0003800000 */
.L_x_74:
        /* <DEDUP_REMOVED lines=9> */
.L_x_77:
[----:B------:R-:W-:Y:S05]  /*36c0*/  BSYNC B1 ;  /* 0x0000000000017941 */ /* 0x000fea0003800000 */
.L_x_76:
        /* <DEDUP_REMOVED lines=10> */
.L_x_79:
[----:B------:R-:W-:Y:S05]  /*3770*/  BSYNC B1 ;  /* 0x0000000000017941 */ /* 0x000fea0003800000 */
.L_x_78:
        /* <DEDUP_REMOVED lines=10> */
.L_x_81:
[----:B------:R-:W-:Y:S05]  /*3820*/  BSYNC B1 ;  /* 0x0000000000017941 */ /* 0x000fea0003800000 */
.L_x_80:
        /* <DEDUP_REMOVED lines=9> */
.L_x_83:
[----:B------:R-:W-:Y:S05]  /*38c0*/  BSYNC B1 ;  /* 0x0000000000017941 */ /* 0x000fea0003800000 */
.L_x_82:
        /* <DEDUP_REMOVED lines=9> */
.L_x_85:
[----:B------:R-:W-:Y:S05]  /*3960*/  BSYNC B1 ;  /* 0x0000000000017941 */ /* 0x000fea0003800000 */
.L_x_84:
        /* <DEDUP_REMOVED lines=10> */
.L_x_87:
[----:B------:R-:W-:Y:S05]  /*3a10*/  BSYNC B1 ;  /* 0x0000000000017941 */ /* 0x000fea0003800000 */
.L_x_86:
        /* <DEDUP_REMOVED lines=10> */
.L_x_89:
[----:B------:R-:W-:Y:S05]  /*3ac0*/  BSYNC B1 ;  /* 0x0000000000017941 */ /* 0x000fea0003800000 */
.L_x_88:
        /* <DEDUP_REMOVED lines=9> */
.L_x_91:
[----:B------:R-:W-:Y:S05]  /*3b60*/  BSYNC B1 ;  /* 0x0000000000017941 */ /* 0x000fea0003800000 */
.L_x_90:
        /* <DEDUP_REMOVED lines=9> */
.L_x_93:
[----:B------:R-:W-:Y:S05]  /*3c00*/  BSYNC B1 ;  /* 0x0000000000017941 */ /* 0x000fea0003800000 */
.L_x_92:
        /* <DEDUP_REMOVED lines=10> */
.L_x_95:
[----:B------:R-:W-:Y:S05]  /*3cb0*/  BSYNC B1 ;  /* 0x0000000000017941 */ /* 0x000fea0003800000 */
.L_x_94:
        /* <DEDUP_REMOVED lines=10> */
.L_x_97:
[----:B------:R-:W-:Y:S05]  /*3d60*/  BSYNC B1 ;  /* 0x0000000000017941 */ /* 0x000fea0003800000 */
.L_x_96:
        /* <DEDUP_REMOVED lines=9> */
.L_x_99:
[----:B------:R-:W-:Y:S05]  /*3e00*/  BSYNC B1 ;  /* 0x0000000000017941 */ /* 0x000fea0003800000 */
.L_x_98:
        /* <DEDUP_REMOVED lines=9> */
.L_x_101:
[----:B------:R-:W-:Y:S05]  /*3ea0*/  BSYNC B1 ;  /* 0x0000000000017941 */ /* 0x000fea0003800000 */
.L_x_100:
        /* <DEDUP_REMOVED lines=10> */
.L_x_103:
[----:B------:R-:W-:Y:S05]  /*3f50*/  BSYNC B1 ;  /* 0x0000000000017941 */ /* 0x000fea0003800000 */
.L_x_102:
        /* <DEDUP_REMOVED lines=10> */
.L_x_105:
[----:B------:R-:W-:Y:S05]  /*4000*/  BSYNC B1 ;  /* 0x0000000000017941 */ /* 0x000fea0003800000 */
.L_x_104:
        /* <DEDUP_REMOVED lines=9> */
.L_x_107:
[----:B------:R-:W-:Y:S05]  /*40a0*/  BSYNC B1 ;  /* 0x0000000000017941 */ /* 0x000fea0003800000 */
.L_x_106:
        /* <DEDUP_REMOVED lines=9> */
.L_x_109:
[----:B------:R-:W-:Y:S05]  /*4140*/  BSYNC B1 ;  /* 0x0000000000017941 */ /* 0x000fea0003800000 */
.L_x_108:
        /* <DEDUP_REMOVED lines=10> */
.L_x_111:
[----:B------:R-:W-:Y:S05]  /*41f0*/  BSYNC B1 ;  /* 0x0000000000017941 */ /* 0x000fea0003800000 */
.L_x_110:
        /* <DEDUP_REMOVED lines=10> */
.L_x_113:
[----:B------:R-:W-:Y:S05]  /*42a0*/  BSYNC B1 ;  /* 0x0000000000017941 */ /* 0x000fea0003800000 */
.L_x_112:
        /* <DEDUP_REMOVED lines=9> */
.L_x_115:
[----:B------:R-:W-:Y:S05]  /*4340*/  BSYNC B1 ;  /* 0x0000000000017941 */ /* 0x000fea0003800000 */
.L_x_114:
        /* <DEDUP_REMOVED lines=9> */
.L_x_117:
[----:B------:R-:W-:Y:S05]  /*43e0*/  BSYNC B1 ;  /* 0x0000000000017941 */ /* 0x000fea0003800000 */
.L_x_116:
        /* <DEDUP_REMOVED lines=10> */
.L_x_119:
[----:B------:R-:W-:Y:S05]  /*4490*/  BSYNC B1 ;  /* 0x0000000000017941 */ /* 0x000fea0003800000 */
.L_x_118:
        /* <DEDUP_REMOVED lines=10> */
.L_x_121:
[----:B------:R-:W-:Y:S05]  /*4540*/  BSYNC B1 ;  /* 0x0000000000017941 */ /* 0x000fea0003800000 */
.L_x_120:
        /* <DEDUP_REMOVED lines=9> */
.L_x_123:
[----:B------:R-:W-:Y:S05]  /*45e0*/  BSYNC B1 ;  /* 0x0000000000017941 */ /* 0x000fea0003800000 */
.L_x_122:
        /* <DEDUP_REMOVED lines=9> */
.L_x_125:
[----:B------:R-:W-:Y:S05]  /*4680*/  BSYNC B1 ;  /* 0x0000000000017941 */ /* 0x000fea0003800000 */
.L_x_124:
        /* <DEDUP_REMOVED lines=10> */
.L_x_127:
[----:B------:R-:W-:Y:S05]  /*4730*/  BSYNC B1 ;  /* 0x0000000000017941 */ /* 0x000fea0003800000 */
.L_x_126:
        /* <DEDUP_REMOVED lines=10> */
.L_x_129:
[----:B------:R-:W-:Y:S05]  /*47e0*/  BSYNC B1 ;  /* 0x0000000000017941 */ /* 0x000fea0003800000 */
.L_x_128:
        /* <DEDUP_REMOVED lines=9> */
.L_x_131:
[----:B------:R-:W-:Y:S05]  /*4880*/  BSYNC B1 ;  /* 0x0000000000017941 */ /* 0x000fea0003800000 */
.L_x_130:
        /* <DEDUP_REMOVED lines=9> */
.L_x_133:
[----:B------:R-:W-:Y:S05]  /*4920*/  BSYNC B1 ;  /* 0x0000000000017941 */ /* 0x000fea0003800000 */
.L_x_132:
        /* <DEDUP_REMOVED lines=10> */
.L_x_135:
[----:B------:R-:W-:Y:S05]  /*49d0*/  BSYNC B1 ;  /* 0x0000000000017941 */ /* 0x000fea0003800000 */
.L_x_134:
        /* <DEDUP_REMOVED lines=10> */
.L_x_137:
[----:B------:R-:W-:Y:S05]  /*4a80*/  BSYNC B1 ;  /* 0x0000000000017941 */ /* 0x000fea0003800000 */
.L_x_136:
        /* <DEDUP_REMOVED lines=9> */
.L_x_139:
[----:B------:R-:W-:Y:S05]  /*4b20*/  BSYNC B1 ;  /* 0x0000000000017941 */ /* 0x000fea0003800000 */
.L_x_138:
        /* <DEDUP_REMOVED lines=9> */
.L_x_141:
[----:B------:R-:W-:Y:S05]  /*4bc0*/  BSYNC B1 ;  /* 0x0000000000017941 */ /* 0x000fea0003800000 */
.L_x_140:
        /* <DEDUP_REMOVED lines=10> */
.L_x_143:
[----:B------:R-:W-:Y:S05]  /*4c70*/  BSYNC B1 ;  /* 0x0000000000017941 */ /* 0x000fea0003800000 */
.L_x_142:
        /* <DEDUP_REMOVED lines=10> */
.L_x_145:
[----:B------:R-:W-:Y:S05]  /*4d20*/  BSYNC B1 ;  /* 0x0000000000017941 */ /* 0x000fea0003800000 */
.L_x_144:
        /* <DEDUP_REMOVED lines=9> */
.L_x_147:
[----:B------:R-:W-:Y:S05]  /*4dc0*/  BSYNC B1 ;  /* 0x0000000000017941 */ /* 0x000fea0003800000 */
.L_x_146:
        /* <DEDUP_REMOVED lines=9> */
.L_x_149:
[----:B------:R-:W-:Y:S05]  /*4e60*/  BSYNC B1 ;  /* 0x0000000000017941 */ /* 0x000fea0003800000 */
.L_x_148:
        /* <DEDUP_REMOVED lines=10> */
.L_x_151:
[----:B------:R-:W-:Y:S05]  /*4f10*/  BSYNC B1 ;  /* 0x0000000000017941 */ /* 0x000fea0003800000 */
.L_x_150:
        /* <DEDUP_REMOVED lines=10> */
.L_x_153:
[----:B------:R-:W-:Y:S05]  /*4fc0*/  BSYNC B1 ;  /* 0x0000000000017941 */ /* 0x000fea0003800000 */
.L_x_152:
        /* <DEDUP_REMOVED lines=9> */
.L_x_155:
[----:B------:R-:W-:Y:S05]  /*5060*/  BSYNC B1 ;  /* 0x0000000000017941 */ /* 0x000fea0003800000 */
.L_x_154:
        /* <DEDUP_REMOVED lines=9> */
.L_x_157:
[----:B------:R-:W-:Y:S05]  /*5100*/  BSYNC B1 ;  /* 0x0000000000017941 */ /* 0x000fea0003800000 */
.L_x_156:
        /* <DEDUP_REMOVED lines=10> */
.L_x_159:
[----:B------:R-:W-:Y:S05]  /*51b0*/  BSYNC B1 ;  /* 0x0000000000017941 */ /* 0x000fea0003800000 */
.L_x_158:
        /* <DEDUP_REMOVED lines=10> */
.L_x_161:
[----:B------:R-:W-:Y:S05]  /*5260*/  BSYNC B1 ;  /* 0x0000000000017941 */ /* 0x000fea0003800000 */
.L_x_160:
        /* <DEDUP_REMOVED lines=9> */
.L_x_163:
[----:B------:R-:W-:Y:S05]  /*5300*/  BSYNC B1 ;  /* 0x0000000000017941 */ /* 0x000fea0003800000 */
.L_x_162:
        /* <DEDUP_REMOVED lines=9> */
.L_x_165:
[----:B------:R-:W-:Y:S05]  /*53a0*/  BSYNC B1 ;  /* 0x0000000000017941 */ /* 0x000fea0003800000 */
.L_x_164:
        /* <DEDUP_REMOVED lines=10> */
.L_x_167:
[----:B------:R-:W-:Y:S05]  /*5450*/  BSYNC B1 ;  /* 0x0000000000017941 */ /* 0x000fea0003800000 */
.L_x_166:
        /* <DEDUP_REMOVED lines=10> */
.L_x_169:
[----:B------:R-:W-:Y:S05]  /*5500*/  BSYNC B1 ;  /* 0x0000000000017941 */ /* 0x000fea0003800000 */
.L_x_168:
        /* <DEDUP_REMOVED lines=9> */
.L_x_171:
[----:B------:R-:W-:Y:S05]  /*55a0*/  BSYNC B1 ;  /* 0x0000000000017941 */ /* 0x000fea0003800000 */
.L_x_170:
        /* <DEDUP_REMOVED lines=9> */
.L_x_173:
[----:B------:R-:W-:Y:S05]  /*5640*/  BSYNC B1 ;  /* 0x0000000000017941 */ /* 0x000fea0003800000 */
.L_x_172:
        /* <DEDUP_REMOVED lines=10> */
.L_x_175:
[----:B------:R-:W-:Y:S05]  /*56f0*/  BSYNC B1 ;  /* 0x0000000000017941 */ /* 0x000fea0003800000 */
.L_x_174:
        /* <DEDUP_REMOVED lines=10> */
.L_x_177:
[----:B------:R-:W-:Y:S05]  /*57a0*/  BSYNC B1 ;  /* 0x0000000000017941 */ /* 0x000fea0003800000 */
.L_x_176:
        /* <DEDUP_REMOVED lines=9> */
.L_x_179:
[----:B------:R-:W-:Y:S05]  /*5840*/  BSYNC B1 ;  /* 0x0000000000017941 */ /* 0x000fea0003800000 */
.L_x_178:
        /* <DEDUP_REMOVED lines=9> */
.L_x_181:
[----:B------:R-:W-:Y:S05]  /*58e0*/  BSYNC B1 ;  /* 0x0000000000017941 */ /* 0x000fea0003800000 */
.L_x_180:
        /* <DEDUP_REMOVED lines=10> */
.L_x_183:
[----:B------:R-:W-:Y:S05]  /*5990*/  BSYNC B1 ;  /* 0x0000000000017941 */ /* 0x000fea0003800000 */
.L_x_182:
        /* <DEDUP_REMOVED lines=10> */
.L_x_185:
[----:B------:R-:W-:Y:S05]  /*5a40*/  BSYNC B1 ;  /* 0x0000000000017941 */ /* 0x000fea0003800000 */
.L_x_184:
        /* <DEDUP_REMOVED lines=9> */
.L_x_187:
[----:B------:R-:W-:Y:S05]  /*5ae0*/  BSYNC B1 ;  /* 0x0000000000017941 */ /* 0x000fea0003800000 */
.L_x_186:
        /* <DEDUP_REMOVED lines=9> */
.L_x_189:
[----:B------:R-:W-:Y:S05]  /*5b80*/  BSYNC B1 ;  /* 0x0000000000017941 */ /* 0x000fea0003800000 */
.L_x_188:
        /* <DEDUP_REMOVED lines=10> */
.L_x_191:
[----:B------:R-:W-:Y:S05]  /*5c30*/  BSYNC B1 ;  /* 0x0000000000017941 */ /* 0x000fea0003800000 */
.L_x_190:
        /* <DEDUP_REMOVED lines=10> */
.L_x_193:
[----:B------:R-:W-:Y:S05]  /*5ce0*/  BSYNC B1 ;  /* 0x0000000000017941 */ /* 0x000fea0003800000 */
.L_x_192:
        /* <DEDUP_REMOVED lines=9> */
.L_x_195:
[----:B------:R-:W-:Y:S05]  /*5d80*/  BSYNC B1 ;  /* 0x0000000000017941 */ /* 0x000fea0003800000 */
.L_x_194:
        /* <DEDUP_REMOVED lines=9> */
.L_x_197:
[----:B------:R-:W-:Y:S05]  /*5e20*/  BSYNC B1 ;  /* 0x0000000000017941 */ /* 0x000fea0003800000 */
.L_x_196:
        /* <DEDUP_REMOVED lines=10> */
.L_x_199:
[----:B------:R-:W-:Y:S05]  /*5ed0*/  BSYNC B1 ;  /* 0x0000000000017941 */ /* 0x000fea0003800000 */
.L_x_198:
        /* <DEDUP_REMOVED lines=10> */
.L_x_201:
[----:B------:R-:W-:Y:S05]  /*5f80*/  BSYNC B1 ;  /* 0x0000000000017941 */ /* 0x000fea0003800000 */
.L_x_200:
        /* <DEDUP_REMOVED lines=9> */
.L_x_203:
[----:B------:R-:W-:Y:S05]  /*6020*/  BSYNC B1 ;  /* 0x0000000000017941 */ /* 0x000fea0003800000 */
.L_x_202:
        /* <DEDUP_REMOVED lines=9> */
.L_x_205:
[----:B------:R-:W-:Y:S05]  /*60c0*/  BSYNC B1 ;  /* 0x0000000000017941 */ /* 0x000fea0003800000 */
.L_x_204:
        /* <DEDUP_REMOVED lines=10> */
.L_x_207:
[----:B------:R-:W-:Y:S05]  /*6170*/  BSYNC B1 ;  /* 0x0000000000017941 */ /* 0x000fea0003800000 */
.L_x_206:
        /* <DEDUP_REMOVED lines=10> */
.L_x_209:
[----:B------:R-:W-:Y:S05]  /*6220*/  BSYNC B1 ;  /* 0x0000000000017941 */ /* 0x000fea0003800000 */
.L_x_208:
        /* <DEDUP_REMOVED lines=9> */
.L_x_211:
[----:B------:R-:W-:Y:S05]  /*62c0*/  BSYNC B1 ;  /* 0x0000000000017941 */ /* 0x000fea0003800000 */
.L_x_210:
        /* <DEDUP_REMOVED lines=9> */
.L_x_213:
[----:B------:R-:W-:Y:S05]  /*6360*/  BSYNC B1 ;  /* 0x0000000000017941 */ /* 0x000fea0003800000 */
.L_x_212:
        /* <DEDUP_REMOVED lines=10> */
.L_x_215:
[----:B------:R-:W-:Y:S05]  /*6410*/  BSYNC B1 ;  /* 0x0000000000017941 */ /* 0x000fea0003800000 */
.L_x_214:
        /* <DEDUP_REMOVED lines=10> */
.L_x_217:
[----:B------:R-:W-:Y:S05]  /*64c0*/  BSYNC B1 ;  /* 0x0000000000017941 */ /* 0x000fea0003800000 */
.L_x_216:
        /* <DEDUP_REMOVED lines=9> */
.L_x_219:
[----:B------:R-:W-:Y:S05]  /*6560*/  BSYNC B1 ;  /* 0x0000000000017941 */ /* 0x000fea0003800000 */
.L_x_218:
        /* <DEDUP_REMOVED lines=9> */
.L_x_221:
[----:B------:R-:W-:Y:S05]  /*6600*/  BSYNC B1 ;  /* 0x0000000000017941 */ /* 0x000fea0003800000 */
.L_x_220:
        /* <DEDUP_REMOVED lines=10> */
.L_x_223:
[----:B------:R-:W-:Y:S05]  /*66b0*/  BSYNC B1 ;  /* 0x0000000000017941 */ /* 0x000fea0003800000 */
.L_x_222:
        /* <DEDUP_REMOVED lines=10> */
.L_x_225:
[----:B------:R-:W-:Y:S05]  /*6760*/  BSYNC B1 ;  /* 0x0000000000017941 */ /* 0x000fea0003800000 */
.L_x_224:
        /* <DEDUP_REMOVED lines=9> */
.L_x_227:
[----:B------:R-:W-:Y:S05]  /*6800*/  BSYNC B1 ;  /* 0x0000000000017941 */ /* 0x000fea0003800000 */
.L_x_226:
        /* <DEDUP_REMOVED lines=9> */
.L_x_229:
[----:B------:R-:W-:Y:S05]  /*68a0*/  BSYNC B1 ;  /* 0x0000000000017941 */ /* 0x000fea0003800000 */
.L_x_228:
        /* <DEDUP_REMOVED lines=10> */
.L_x_231:
[----:B------:R-:W-:Y:S05]  /*6950*/  BSYNC B1 ;  /* 0x0000000000017941 */ /* 0x000fea0003800000 */
.L_x_230:
        /* <DEDUP_REMOVED lines=10> */
.L_x_233:
[----:B------:R-:W-:Y:S05]  /*6a00*/  BSYNC B1 ;  /* 0x0000000000017941 */ /* 0x000fea0003800000 */
.L_x_232:
        /* <DEDUP_REMOVED lines=9> */
.L_x_235:
[----:B------:R-:W-:Y:S05]  /*6aa0*/  BSYNC B1 ;  /* 0x0000000000017941 */ /* 0x000fea0003800000 */
.L_x_234:
        /* <DEDUP_REMOVED lines=9> */
.L_x_237:
[----:B------:R-:W-:Y:S05]  /*6b40*/  BSYNC B1 ;  /* 0x0000000000017941 */ /* 0x000fea0003800000 */
.L_x_236:
        /* <DEDUP_REMOVED lines=10> */
.L_x_239:
[----:B------:R-:W-:Y:S05]  /*6bf0*/  BSYNC B1 ;  /* 0x0000000000017941 */ /* 0x000fea0003800000 */
.L_x_238:
        /* <DEDUP_REMOVED lines=10> */
.L_x_241:
[----:B------:R-:W-:Y:S05]  /*6ca0*/  BSYNC B1 ;  /* 0x0000000000017941 */ /* 0x000fea0003800000 */
.L_x_240:
        /* <DEDUP_REMOVED lines=9> */
.L_x_243:
[----:B------:R-:W-:Y:S05]  /*6d40*/  BSYNC B1 ;  /* 0x0000000000017941 */ /* 0x000fea0003800000 */
.L_x_242:
        /* <DEDUP_REMOVED lines=9> */
.L_x_245:
[----:B------:R-:W-:Y:S05]  /*6de0*/  BSYNC B1 ;  /* 0x0000000000017941 */ /* 0x000fea0003800000 */
.L_x_244:
        /* <DEDUP_REMOVED lines=10> */
.L_x_247:
[----:B------:R-:W-:Y:S05]  /*6e90*/  BSYNC B1 ;  /* 0x0000000000017941 */ /* 0x000fea0003800000 */
.L_x_246:
        /* <DEDUP_REMOVED lines=10> */
.L_x_249:
[----:B------:R-:W-:Y:S05]  /*6f40*/  BSYNC B1 ;  /* 0x0000000000017941 */ /* 0x000fea0003800000 */
.L_x_248:
        /* <DEDUP_REMOVED lines=9> */
.L_x_251:
[----:B------:R-:W-:Y:S05]  /*6fe0*/  BSYNC B1 ;  /* 0x0000000000017941 */ /* 0x000fea0003800000 */
.L_x_250:
        /* <DEDUP_REMOVED lines=9> */
.L_x_253:
[----:B------:R-:W-:Y:S05]  /*7080*/  BSYNC B1 ;  /* 0x0000000000017941 */ /* 0x000fea0003800000 */
.L_x_252:
        /* <DEDUP_REMOVED lines=10> */
.L_x_255:
[----:B------:R-:W-:Y:S05]  /*7130*/  BSYNC B1 ;  /* 0x0000000000017941 */ /* 0x000fea0003800000 */
.L_x_254:
        /* <DEDUP_REMOVED lines=10> */
.L_x_257:
[----:B------:R-:W-:Y:S05]  /*71e0*/  BSYNC B1 ;  /* 0x0000000000017941 */ /* 0x000fea0003800000 */
.L_x_256:
        /* <DEDUP_REMOVED lines=9> */
.L_x_259:
[----:B------:R-:W-:Y:S05]  /*7280*/  BSYNC B1 ;  /* 0x0000000000017941 */ /* 0x000fea0003800000 */
.L_x_258:
        /* <DEDUP_REMOVED lines=9> */
.L_x_261:
[----:B------:R-:W-:Y:S05]  /*7320*/  BSYNC B1 ;  /* 0x0000000000017941 */ /* 0x000fea0003800000 */
.L_x_260:
        /* <DEDUP_REMOVED lines=10> */
.L_x_263:
[----:B------:R-:W-:Y:S05]  /*73d0*/  BSYNC B1 ;  /* 0x0000000000017941 */ /* 0x000fea0003800000 */
.L_x_262:
        /* <DEDUP_REMOVED lines=10> */
.L_x_265:
[----:B------:R-:W-:Y:S05]  /*7480*/  BSYNC B1 ;  /* 0x0000000000017941 */ /* 0x000fea0003800000 */
.L_x_264:
        /* <DEDUP_REMOVED lines=9> */
.L_x_267:
[----:B------:R-:W-:Y:S05]  /*7520*/  BSYNC B1 ;  /* 0x0000000000017941 */ /* 0x000fea0003800000 */
.L_x_266:
        /* <DEDUP_REMOVED lines=9> */
.L_x_269:
[----:B------:R-:W-:Y:S05]  /*75c0*/  BSYNC B1 ;  /* 0x0000000000017941 */ /* 0x000fea0003800000 */
.L_x_268:
        /* <DEDUP_REMOVED lines=10> */
.L_x_271:
[----:B------:R-:W-:Y:S05]  /*7670*/  BSYNC B1 ;  /* 0x0000000000017941 */ /* 0x000fea0003800000 */
.L_x_270:
        /* <DEDUP_REMOVED lines=10> */
.L_x_273:
[----:B------:R-:W-:Y:S05]  /*7720*/  BSYNC B1 ;  /* 0x0000000000017941 */ /* 0x000fea0003800000 */
.L_x_272:
        /* <DEDUP_REMOVED lines=9> */
.L_x_275:
[----:B------:R-:W-:Y:S05]  /*77c0*/  BSYNC B1 ;  /* 0x0000000000017941 */ /* 0x000fea0003800000 */
.L_x_274:
        /* <DEDUP_REMOVED lines=9> */
.L_x_277:
[----:B------:R-:W-:Y:S05]  /*7860*/  BSYNC B1 ;  /* 0x0000000000017941 */ /* 0x000fea0003800000 */
.L_x_276:
        /* <DEDUP_REMOVED lines=10> */
.L_x_279:
[----:B------:R-:W-:Y:S05]  /*7910*/  BSYNC B1 ;  /* 0x0000000000017941 */ /* 0x000fea0003800000 */
.L_x_278:
        /* <DEDUP_REMOVED lines=10> */
.L_x_281:
[----:B------:R-:W-:Y:S05]  /*79c0*/  BSYNC B1 ;  /* 0x0000000000017941 */ /* 0x000fea0003800000 */
.L_x_280:
[----:B01-3-5:R-:W-:Y:S01]  /*79d0*/  LOP3.LUT R7, R19, 0xffffe000, RZ, 0xc0, !PT ;  /* 0xffffe00013077812 */ /* 0x02bfe200078ec0ff */
        /* <DEDUP_REMOVED lines=8> */
.L_x_283:
[----:B------:R-:W-:Y:S05]  /*7a60*/  BSYNC B1 ;  /* 0x0000000000017941 */ /* 0x000fea0003800000 */
.L_x_282:
[----:B0---45:R-:W-:Y:S01]  /*7a70*/  LOP3.LUT R5, R19, 0xffffe000, RZ, 0xc0, !PT ;  /* 0xffffe00013057812 */ /* 0x031fe200078ec0ff */
[----:B------:R-:W-:Y:S01]  /*7a80*/  @P1 IMAD.MOV.U32 R4, RZ, RZ, R10 ;  /* 0x000000ffff041224 */ /* 0x000fe200078e000a */
[----:B------:R-:W-:Y:S01]  /*7a90*/  ISETP.GT.AND P0, PT, R3, 0x8, P0 ;  /* 0x000000080300780c */ /* 0x000fe20000704270 */
[----:B------:R-:W-:Y:S02]  /*7aa0*/  BSSY B1, `(.L_x_284) ;  /* 0x0000008000017945 */ /* 0x000fe40003800000 */
[----:B------:R-:W-:-:S04]  /*7ab0*/  FMUL R5, R5, R152 ;  /* 0x0000009805057220 */ /* 0x000fc80000400000 */
[----:B------:R-:W-:Y:S01]  /*7ac0*/  FFMA R7, R150, R153, R5 ;  /* 0x0000009996077223 */ /* 0x000fe20000000005 */
[----:B------:R-:W-:-:S04]  /*7ad0*/  @P1 IMAD.MOV.U32 R5, RZ, RZ, R11 ;  /* 0x000000ffff051224 */ /* 0x000fc800078e000b */
[----:B------:R-:W-:-:S05]  /*7ae0*/  F2FP.TF32.F32.PACK_B R7, R7 ;  /* 0x00000007ff07723e */ /* 0x000fca00024050ff */
[----:B------:R0:W-:Y:S01]  /*7af0*/  @P1 STG.E desc[UR36][R4.64+0x3e0], R7 ;  /* 0x0003e00704001986 */ /* 0x0001e2000c101924 */
[----:B------:R-:W-:Y:S05]  /*7b00*/  @!P0 BRA `(.L_x_285) ;  /* 0x0000000000048947 */ /* 0x000fea0003800000 */
[----:B------:R3:W5:Y:S02]  /*7b10*/  LDG.E.LTC128B R19, desc[UR36][R8.64+0x3e4] ;  /* 0x0003e42408137981 */ /* 0x000764000c1e1920 */
.L_x_285:
[----:B------:R-:W-:Y:S05]  /*7b20*/  BSYNC B1 ;  /* 0x0000000000017941 */ /* 0x000fea0003800000 */
.L_x_284:
[----:B------:R-:W-:Y:S05]  /*7b30*/  @!P0 BRA `(.L_x_286) ;  /* 0x0000002400488947 */ /* 0x000fea0003800000 */
[----:B-----5:R-:W-:-:S05]  /*7b40*/  LOP3.LUT R19, R19, 0xffffe000, RZ, 0xc0, !PT ;  /* 0xffffe00013137812 */ /* 0x020fca00078ec0ff */
[----:B------:R-:W-:-:S04]  /*7b50*/  FMUL R0, R19, R152 ;  /* 0x0000009813007220 */ /* 0x000fc80000400000 */
[----:B------:R-:W-:-:S05]  /*7b60*/  FFMA R151, R151, R153, R0 ;  /* 0x0000009997977223 */ /* 0x000fca0000000000 */
[----:B------:R-:W-:-:S05]  /*7b70*/  F2FP.TF32.F32.PACK_B R151, R151 ;  /* 0x00000097ff97723e */ /* 0x000fca00024050ff */
[----:B------:R4:W-:Y:S01]  /*7b80*/  STG.E desc[UR36][R10.64+0x3e4], R151 ;  /* 0x0003e4970a007986 */ /* 0x0009e2000c101924 */
[----:B------:R-:W-:Y:S05]  /*7b90*/  BRA `(.L_x_286) ;  /* 0x0000002400307947 */ /* 0x000fea0003800000 */
.L_x_33:
[----:B------:R-:W-:Y:S01]  /*7ba0*/  ISETP.GT.AND P3, PT, R0, 0x1, PT ;  /* 0x000000010000780c */ /* 0x000fe20003f64270 */
[----:B------:R-:W-:Y:S01]  /*7bb0*/  ULDC.64 UR4, c[0x0][0x5c0] ;  /* 0x0001700000047ab9 */ /* 0x000fe20000000a00 */
[-C--:B------:R-:W-:Y:S01]  /*7bc0*/  FMUL R9, R24, R153.reuse ;  /* 0x0000009918097220 */ /* 0x080fe20000400000 */
[C---:B------:R-:W-:Y:S01]  /*7bd0*/  LEA R4, P4, R164.reuse, UR4, 0x2 ;  /* 0x00000004a4047c11 */ /* 0x040fe2000f8810ff */
[-C--:B------:R-:W-:Y:S01]  /*7be0*/  FMUL R25, R25, R153.reuse ;  /* 0x0000009919197220 */ /* 0x080fe20000400000 */
[----:B------:R-:W-:Y:S01]  /*7bf0*/  ISETP.GT.AND P0, PT, R3, RZ, P3 ;  /* 0x000000ff0300720c */ /* 0x000fe20001f04270 */
[-C--:B------:R-:W-:Y:S01]  /*7c00*/  FMUL R27, R27, R153.reuse ;  /* 0x000000991b1b7220 */ /* 0x080fe20000400000 */
[----:B------:R-:W-:Y:S01]  /*7c10*/  LEA.HI.X R5, R164, UR5, R177, 0x2, P4 ;  /* 0x00000005a4057c11 */ /* 0x000fe2000a0f14b1 */
[----:B------:R-:W-:Y:S01]  /*7c20*/  FMUL R29, R29, R153 ;  /* 0x000000991d1d7220 */ /* 0x000fe20000400000 */
[----:B------:R-:W-:Y:S01]  /*7c30*/  F2FP.TF32.F32.PACK_B R9, R9 ;  /* 0x00000009ff09723e */ /* 0x000fe200024050ff */
[----:B------:R-:W-:Y:S01]  /*7c40*/  FMUL R31, R31, R153 ;  /* 0x000000991f1f7220 */ /* 0x000fe20000400000 */
[----:B------:R-:W-:Y:S01]  /*7c50*/  F2FP.TF32.F32.PACK_B R25, R25 ;  /* 0x00000019ff19723e */ /* 0x000fe200024050ff */
[-C--:B------:R-:W-:Y:S01]  /*7c60*/  FMUL R13, R32, R153.reuse ;  /* 0x00000099200d7220 */ /* 0x080fe20000400000 */
[C---:B------:R-:W-:Y:S01]  /*7c70*/  SHF.L.U64.HI R7, R10.reuse, 0x5, R11 ;  /* 0x000000050a077819 */ /* 0x040fe2000001020b */
[----:B------:R0:W-:Y:S01]  /*7c80*/  @P2 STG.E desc[UR36][R4.64], R9 ;  /* 0x0000000904002986 */ /* 0x0001e2000c101924 */
[----:B------:R-:W-:Y:S01]  /*7c90*/  LEA R6, P4, R10, R4, 0x5 ;  /* 0x000000040a067211 */ /* 0x000fe200078828ff */
[-C--:B------:R-:W-:Y:S01]  /*7ca0*/  FMUL R11, R26, R153.reuse ;  /* 0x000000991a0b7220 */ /* 0x080fe20000400000 */
[----:B------:R-:W-:Y:S01]  /*7cb0*/  ISETP.GT.AND P1, PT, R3, 0x8, P1 ;  /* 0x000000080300780c */ /* 0x000fe20000f24270 */
[----:B------:R-:W-:Y:S01]  /*7cc0*/  @P0 STG.E desc[UR36][R4.64+0x4], R25 ;  /* 0x0000041904000986 */ /* 0x000fe2000c101924 */
[C---:B------:R-:W-:Y:S01]  /*7cd0*/  ISETP.GT.AND P2, PT, R0.reuse, 0x8, PT ;  /* 0x000000080000780c */ /* 0x040fe20003f44270 */
[----:B------:R-:W-:Y:S01]  /*7ce0*/  IMAD.X R7, R7, 0x1, R5, P4 ;  /* 0x0000000107077824 */ /* 0x000fe200020e0605 */
[----:B------:R-:W-:Y:S01]  /*7cf0*/  ISETP.GT.AND P3, PT, R3, 0x8, P3 ;  /* 0x000000080300780c */ /* 0x000fe20001f64270 */
[-C--:B------:R-:W-:Y:S01]  /*7d00*/  FMUL R33, R33, R153.reuse ;  /* 0x0000009921217220 */ /* 0x080fe20000400000 */
[----:B------:R-:W-:Y:S01]  /*7d10*/  ISETP.GT.AND P0, PT, R0, 0x9, PT ;  /* 0x000000090000780c */ /* 0x000fe20003f04270 */
[-C--:B------:R-:W-:Y:S01]  /*7d20*/  FMUL R35, R35, R153.reuse ;  /* 0x0000009923237220 */ /* 0x080fe20000400000 */
[C---:B------:R-:W-:Y:S01]  /*7d30*/  ISETP.GT.AND P5, PT, R3.reuse, RZ, P2 ;  /* 0x000000ff0300720c */ /* 0x040fe200017a4270 */
[-C--:B0-----:R-:W-:Y:S01]  /*7d40*/  FMUL R9, R28, R153.reuse ;  /* 0x000000991c097220 */ /* 0x081fe20000400000 */
[----:B------:R-:W-:Y:S01]  /*7d50*/  ISETP.GT.AND P4, PT, R3, RZ, P0 ;  /* 0x000000ff0300720c */ /* 0x000fe20000784270 */
[----:B------:R-:W-:Y:S01]  /*7d60*/  FMUL R37, R37, R153 ;  /* 0x0000009925257220 */ /* 0x000fe20000400000 */
[----:B------:R-:W-:Y:S01]  /*7d70*/  F2FP.TF32.F32.PACK_B R11, R11 ;  /* 0x0000000bff0b723e */ /* 0x000fe200024050ff */
[----:B------:R-:W-:Y:S01]  /*7d80*/  FMUL R39, R39, R153 ;  /* 0x0000009927277220 */ /* 0x000fe20000400000 */
[----:B------:R-:W-:Y:S01]  /*7d90*/  F2FP.TF32.F32.PACK_B R27, R27 ;  /* 0x0000001bff1b723e */ /* 0x000fe200024050ff */
[----:B------:R-:W-:Y:S01]  /*7da0*/  FMUL R41, R41, R153 ;  /* 0x0000009929297220 */ /* 0x000fe20000400000 */
[----:B------:R-:W-:Y:S01]  /*7db0*/  F2FP.TF32.F32.PACK_B R9, R9 ;  /* 0x00000009ff09723e */ /* 0x000fe200024050ff */
[----:B------:R0:W-:Y:S01]  /*7dc0*/  @P1 STG.E desc[UR36][R6.64], R11 ;  /* 0x0000000b06001986 */ /* 0x0001e2000c101924 */
[----:B------:R-:W-:Y:S01]  /*7dd0*/  F2FP.TF32.F32.PACK_B R29, R29 ;  /* 0x0000001dff1d723e */ /* 0x000fe200024050ff */
[-C--:B------:R-:W-:Y:S01]  /*7de0*/  FMUL R43, R43, R153.reuse ;  /* 0x000000992b2b7220 */ /* 0x080fe20000400000 */
[C---:B------:R-:W-:Y:S01]  /*7df0*/  ISETP.GT.AND P1, PT, R0.reuse, 0x10, PT ;  /* 0x000000100000780c */ /* 0x040fe20003f24270 */
[----:B------:R-:W-:Y:S01]  /*7e00*/  @P3 STG.E desc[UR36][R6.64+0x4], R27 ;  /* 0x0000041b06003986 */ /* 0x000fe2000c101924 */
[----:B------:R-:W-:Y:S01]  /*7e10*/  ISETP.GT.AND P3, PT, R0, 0x11, PT ;  /* 0x000000110000780c */ /* 0x000fe20003f64270 */
[-C--:B------:R-:W-:Y:S01]  /*7e20*/  FMUL R45, R45, R153.reuse ;  /* 0x000000992d2d7220 */ /* 0x080fe20000400000 */
[C---:B------:R-:W-:Y:S01]  /*7e30*/  ISETP.GT.AND P2, PT, R3.reuse, 0x8, P2 ;  /* 0x000000080300780c */ /* 0x040fe20001744270 */
[----:B------:R1:W-:Y:S01]  /*7e40*/  @P5 STG.E desc[UR36][R4.64+0x20], R9 ;  /* 0x0000200904005986 */ /* 0x0003e2000c101924 */
[----:B------:R-:W-:Y:S01]  /*7e50*/  ISETP.GT.AND P0, PT, R3, 0x8, P0 ;  /* 0x000000080300780c */ /* 0x000fe20000704270 */
[-C--:B------:R-:W-:Y:S01]  /*7e60*/  FMUL R47, R47, R153.reuse ;  /* 0x000000992f2f7220 */ /* 0x080fe20000400000 */
[C---:B------:R-:W-:Y:S01]  /*7e70*/  ISETP.GT.AND P5, PT, R3.reuse, RZ, P1 ;  /* 0x000000ff0300720c */ /* 0x040fe20000fa4270 */
[----:B------:R-:W-:Y:S01]  /*7e80*/  @P4 STG.E desc[UR36][R4.64+0x24], R29 ;  /* 0x0000241d04004986 */ /* 0x000fe2000c101924 */
        /* <DEDUP_REMOVED lines=8> */
[----:B-1----:R-:W-:Y:S01]  /*7f10*/  FMUL R9, R34, R153 ;  /* 0x0000009922097220 */ /* 0x002fe20000400000 */
[----:B------:R-:W-:Y:S01]  /*7f20*/  F2FP.TF32.F32.PACK_B R33, R33 ;  /* 0x00000021ff21723e */ /* 0x000fe200024050ff */
[----:B------:R0:W-:Y:S01]  /*7f30*/  @P2 STG.E desc[UR36][R6.64+0x20], R11 ;  /* 0x0000200b06002986 */ /* 0x0001e2000c101924 */
[----:B------:R-:W-:Y:S01]  /*7f40*/  ISETP.GT.AND P1, PT, R3, 0x8, P1 ;  /* 0x000000080300780c */ /* 0x000fe20000f24270 */
[-C--:B------:R-:W-:Y:S01]  /*7f50*/  FMUL R55, R55, R153.reuse ;  /* 0x0000009937377220 */ /* 0x080fe20000400000 */
[C---:B------:R-:W-:Y:S01]  /*7f60*/  ISETP.GT.AND P2, PT, R0.reuse, 0x19, PT ;  /* 0x000000190000780c */ /* 0x040fe20003f44270 */
[----:B------:R-:W-:Y:S01]  /*7f70*/  @P0 STG.E desc[UR36][R6.64+0x24], R31 ;  /* 0x0000241f06000986 */ /* 0x000fe2000c101924 */
[----:B------:R-:W-:Y:S01]  /*7f80*/  ISETP.GT.AND P0, PT, R0, 0x18, PT ;  /* 0x000000180000780c */ /* 0x000fe20003f04270 */
[----:B------:R-:W-:Y:S01]  /*7f90*/  FMUL R57, R57, R153 ;  /* 0x0000009939397220 */ /* 0x000fe20000400000 */
[----:B------:R-:W-:Y:S01]  /*7fa0*/  F2FP.TF32.F32.PACK_B R9, R9 ;  /* 0x00000009ff09723e */ /* 0x000fe200024050ff */
[----:B------:R1:W-:Y:S01]  /*7fb0*/  @P5 STG.E desc[UR36][R4.64+0x40], R13 ;  /* 0x0000400d04005986 */ /* 0x0003e2000c101924 */
[----:B------:R-:W-:Y:S01]  /*7fc0*/  ISETP.GT.AND P5, PT, R3, RZ, P0 ;  /* 0x000000ff0300720c */ /* 0x000fe200007a4270 */
[----:B------:R-:W-:Y:S01]  /*7fd0*/  FMUL R59, R59, R153 ;  /* 0x000000993b3b7220 */ /* 0x000fe20000400000 */
[----:B------:R-:W-:Y:S01]  /*7fe0*/  F2FP.TF32.F32.PACK_B R35, R35 ;  /* 0x00000023ff23723e */ /* 0x000fe200024050ff */
[----:B------:R-:W-:Y:S01]  /*7ff0*/  @P4 STG.E desc[UR36][R4.64+0x44], R33 ;  /* 0x0000442104004986 */ /* 0x000fe2000c101924 */
[C---:B------:R-:W-:Y:S01]  /*8000*/  ISETP.GT.AND P4, PT, R3.reuse, 0x8, P3 ;  /* 0x000000080300780c */ /* 0x040fe20001f84270 */
[----:B0-----:R-:W-:Y:S01]  /*8010*/  FMUL R11, R36, R153 ;  /* 0x00000099240b7220 */ /* 0x001fe20000400000 */
[----:B------:R-:W-:Y:S01]  /*8020*/  ISETP.GT.AND P3, PT, R3, RZ, P2 ;  /* 0x000000ff0300720c */ /* 0x000fe20001764270 */
[----:B------:R0:W-:Y:S01]  /*8030*/  @P1 STG.E desc[UR36][R6.64+0x40], R9 ;  /* 0x0000400906001986 */ /* 0x0001e2000c101924 */
[----:B------:R-:W-:Y:S01]  /*8040*/  F2FP.TF32.F32.PACK_B R37, R37 ;  /* 0x00000025ff25723e */ /* 0x000fe200024050ff */
[----:B------:R-:W-:Y:S01]  /*8050*/  FMUL R61, R61, R153 ;  /* 0x000000993d3d7220 */ /* 0x000fe20000400000 */
[----:B------:R-:W-:Y:S01]  /*8060*/  F2FP.TF32.F32.PACK_B R11, R11 ;  /* 0x0000000bff0b723e */ /* 0x000fe200024050ff */
[-C--:B-1----:R-:W-:Y:S01]  /*8070*/  FMUL R13, R40, R153.reuse ;  /* 0x00000099280d7220 */ /* 0x082fe20000400000 */
[----:B------:R-:W-:Y:S01]  /*8080*/  ISETP.GT.AND P1, PT, R0, 0x20, PT ;  /* 0x000000200000780c */ /* 0x000fe20003f24270 */
[-C--:B------:R-:W-:Y:S01]  /*8090*/  FMUL R63, R63, R153.reuse ;  /* 0x000000993f3f7220 */ /* 0x080fe20000400000 */
[----:B------:R-:W-:Y:S01]  /*80a0*/  ISETP.GT.AND P0, PT, R3, 0x8, P0 ;  /* 0x000000080300780c */ /* 0x000fe20000704270 */
[----:B------:R-:W-:Y:S01]  /*80b0*/  FMUL R65, R65, R153 ;  /* 0x0000009941417220 */ /* 0x000fe20000400000 */
[----:B------:R-:W-:Y:S01]  /*80c0*/  F2FP.TF32.F32.PACK_B R39, R39 ;  /* 0x00000027ff27723e */ /* 0x000fe200024050ff */
[----:B------:R-:W-:Y:S01]  /*80d0*/  @P4 STG.E desc[UR36][R6.64+0x44], R35 ;  /* 0x0000442306004986 */ /* 0x000fe2000c101924 */
[C---:B------:R-:W-:Y:S01]  /*80e0*/  ISETP.GT.AND P4, PT, R3.reuse, 0x8, P2 ;  /* 0x000000080300780c */ /* 0x040fe20001784270 */
[-C--:B0-----:R-:W-:Y:S01]  /*80f0*/  FMUL R9, R38, R153.reuse ;  /* 0x0000009926097220 */ /* 0x081fe20000400000 */
[C---:B------:R-:W-:Y:S01]  /*8100*/  ISETP.GT.AND P2, PT, R0.reuse, 0x21, PT ;  /* 0x000000210000780c */ /* 0x040fe20003f44270 */
[----:B------:R0:W-:Y:S01]  /*8110*/  @P5 STG.E desc[UR36][R4.64+0x60], R11 ;  /* 0x0000600b04005986 */ /* 0x0001e2000c101924 */
[----:B------:R-:W-:Y:S01]  /*8120*/  ISETP.GT.AND P5, PT, R3, RZ, P1 ;  /* 0x000000ff0300720c */ /* 0x000fe20000fa4270 */
[----:B------:R-:W-:Y:S01]  /*8130*/  FMUL R67, R67, R153 ;  /* 0x0000009943437220 */ /* 0x000fe20000400000 */
[----:B------:R-:W-:Y:S01]  /*8140*/  F2FP.TF32.F32.PACK_B R9, R9 ;  /* 0x00000009ff09723e */ /* 0x000fe200024050ff */
[----:B------:R-:W-:Y:S01]  /*8150*/  @P3 STG.E desc[UR36][R4.64+0x64], R37 ;  /* 0x0000642504003986 */ /* 0x000fe2000c101924 */
[----:B------:R-:W-:Y:S01]  /*8160*/  ISETP.GT.AND P3, PT, R3, RZ, P2 ;  /* 0x000000ff0300720c */ /* 0x000fe20001764270 */
[----:B------:R-:W-:Y:S01]  /*8170*/  FMUL R69, R69, R153 ;  /* 0x0000009945457220 */ /* 0x000fe20000400000 */
[----:B------:R-:W-:Y:S01]  /*8180*/  F2FP.TF32.F32.PACK_B R13, R13 ;  /* 0x0000000dff0d723e */ /* 0x000fe200024050ff */
[----:B------:R1:W-:Y:S01]  /*8190*/  @P0 STG.E desc[UR36][R6.64+0x60], R9 ;  /* 0x0000600906000986 */ /* 0x0003e2000c101924 */
[----:B------:R-:W-:Y:S01]  /*81a0*/  F2FP.TF32.F32.PACK_B R41, R41 ;  /* 0x00000029ff29723e */ /* 0x000fe200024050ff */
[-C--:B------:R-:W-:Y:S01]  /*81b0*/  FMUL R71, R71, R153.reuse ;  /* 0x0000009947477220 */ /* 0x080fe20000400000 */
[----:B------:R-:W-:Y:S01]  /*81c0*/  ISETP.GT.AND P0, PT, R0, 0x28, PT ;  /* 0x000000280000780c */ /* 0x000fe20003f04270 */
[----:B------:R-:W-:Y:S01]  /*81d0*/  @P4 STG.E desc[UR36][R6.64+0x64], R39 ;  /* 0x0000642706004986 */ /* 0x000fe2000c101924 */
[C---:B------:R-:W-:Y:S01]  /*81e0*/  ISETP.GT.AND P1, PT, R3.reuse, 0x8, P1 ;  /* 0x000000080300780c */ /* 0x040fe20000f24270 */
[-C--:B0-----:R-:W-:Y:S01]  /*81f0*/  FMUL R11, R44, R153.reuse ;  /* 0x000000992c0b7220 */ /* 0x081fe20000400000 */
[----:B------:R-:W-:Y:S01]  /*8200*/  ISETP.GT.AND P4, PT, R3, 0x8, P2 ;  /* 0x000000080300780c */ /* 0x000fe20001784270 */
[----:B------:R0:W-:Y:S01]  /*8210*/  @P5 STG.E desc[UR36][R4.64+0x80], R13 ;  /* 0x0000800d04005986 */ /* 0x0001e2000c101924 */
[----:B------:R-:W-:Y:S01]  /*8220*/  ISETP.GT.AND P2, PT, R0, 0x29, PT ;  /* 0x000000290000780c */ /* 0x000fe20003f44270 */
[-C--:B------:R-:W-:Y:S01]  /*8230*/  FMUL R73, R73, R153.reuse ;  /* 0x0000009949497220 */ /* 0x080fe20000400000 */
[C---:B------:R-:W-:Y:S01]  /*8240*/  ISETP.GT.AND P5, PT, R3.reuse, RZ, P0 ;  /* 0x000000ff0300720c */ /* 0x040fe200007a4270 */
[-C--:B-1----:R-:W-:Y:S01]  /*8250*/  FMUL R9, R42, R153.reuse ;  /* 0x000000992a097220 */ /* 0x082fe20000400000 */
[----:B------:R-:W-:Y:S01]  /*8260*/  @P3 STG.E desc[UR36][R4.64+0x84], R41 ;  /* 0x0000842904003986 */ /* 0x000fe2000c101924 */
[----:B------:R-:W-:Y:S01]  /*8270*/  ISETP.GT.AND P3, PT, R3, RZ, P2 ;  /* 0x000000ff0300720c */ /* 0x000fe20001764270 */
[----:B------:R-:W-:Y:S01]  /*8280*/  FMUL R75, R75, R153 ;  /* 0x000000994b4b7220 */ /* 0x000fe20000400000 */
[----:B------:R-:W-:Y:S01]  /*8290*/  F2FP.TF32.F32.PACK_B R43, R43 ;  /* 0x0000002bff2b723e */ /* 0x000fe200024050ff */
[----:B------:R-:W-:Y:S01]  /*82a0*/  FMUL R77, R77, R153 ;  /* 0x000000994d4d7220 */ /* 0x000fe20000400000 */
[----:B------:R-:W-:Y:S01]  /*82b0*/  F2FP.TF32.F32.PACK_B R9, R9 ;  /* 0x00000009ff09723e */ /* 0x000fe200024050ff */
[----:B------:R-:W-:Y:S01]  /*82c0*/  FMUL R79, R79, R153 ;  /* 0x000000994f4f7220 */ /* 0x000fe20000400000 */
[----:B------:R-:W-:Y:S01]  /*82d0*/  F2FP.TF32.F32.PACK_B R11, R11 ;  /* 0x0000000bff0b723e */ /* 0x000fe200024050ff */
[----:B0-----:R-:W-:Y:S01]  /*82e0*/  FMUL R13, R48, R153 ;  /* 0x00000099300d7220 */ /* 0x001fe20000400000 */
[----:B------:R-:W-:Y:S01]  /*82f0*/  F2FP.TF32.F32.PACK_B R45, R45 ;  /* 0x0000002dff2d723e */ /* 0x000fe200024050ff */
[----:B------:R0:W-:Y:S01]  /*8300*/  @P1 STG.E desc[UR36][R6.64+0x80], R9 ;  /* 0x0000800906001986 */ /* 0x0001e2000c101924 */
[C---:B------:R-:W-:Y:S01]  /*8310*/  ISETP.GT.AND P1, PT, R0.reuse, 0x30, PT ;  /* 0x000000300000780c */ /* 0x040fe20003f24270 */
[-C--:B------:R-:W-:Y:S01]  /*8320*/  FMUL R81, R81, R153.reuse ;  /* 0x0000009951517220 */ /* 0x080fe20000400000 */
[C---:B------:R-:W-:Y:S01]  /*8330*/  ISETP.GT.AND P0, PT, R3.reuse, 0x8, P0 ;  /* 0x000000080300780c */ /* 0x040fe20000704270 */
[----:B------:R-:W-:Y:S01]  /*8340*/  @P4 STG.E desc[UR36][R6.64+0x84], R43 ;  /* 0x0000842b06004986 */ /* 0x000fe2000c101924 */
[----:B------:R-:W-:Y:S01]  /*8350*/  ISETP.GT.AND P4, PT, R3, 0x8, P2 ;  /* 0x000000080300780c */ /* 0x000fe20001784270 */
[-C--:B------:R-:W-:Y:S01]  /*8360*/  FMUL R83, R83, R153.reuse ;  /* 0x0000009953537220 */ /* 0x080fe20000400000 */
[----:B------:R-:W-:Y:S01]  /*8370*/  ISETP.GT.AND P2, PT, R0, 0x31, PT ;  /* 0x000000310000780c */ /* 0x000fe20003f44270 */
[----:B------:R1:W-:Y:S01]  /*8380*/  @P5 STG.E desc[UR36][R4.64+0xa0], R11 ;  /* 0x0000a00b04005986 */ /* 0x0003e2000c101924 */
[----:B------:R-:W-:Y:S01]  /*8390*/  ISETP.GT.AND P5, PT, R3, RZ, P1 ;  /* 0x000000ff0300720c */ /* 0x000fe20000fa4270 */
[----:B------:R-:W-:Y:S01]  /*83a0*/  FMUL R85, R85, R153 ;  /* 0x0000009955557220 */ /* 0x000fe20000400000 */
[----:B------:R-:W-:Y:S01]  /*83b0*/  F2FP.TF32.F32.PACK_B R47, R47 ;  /* 0x0000002fff2f723e */ /* 0x000fe200024050ff */
[-C--:B0-----:R-:W-:Y:S01]  /*83c0*/  FMUL R9, R46, R153.reuse ;  /* 0x000000992e097220 */ /* 0x081fe20000400000 */
        /* <DEDUP_REMOVED lines=8> */
[-C--:B-1----:R-:W-:Y:S01]  /*8450*/  FMUL R11, R52, R153.reuse ;  /* 0x00000099340b7220 */ /* 0x082fe20000400000 */
[----:B------:R-:W-:Y:S01]  /*8460*/  ISETP.GT.AND P1, PT, R3, 0x8, P1 ;  /* 0x000000080300780c */ /* 0x000fe20000f24270 */
[----:B------:R0:W-:Y:S01]  /*8470*/  @P0 STG.E desc[UR36][R6.64+0xa0], R9 ;  /* 0x0000a00906000986 */ /* 0x0001e2000c101924 */
[C---:B------:R-:W-:Y:S01]  /*8480*/  ISETP.GT.AND P0, PT, R0.reuse, 0x38, PT ;  /* 0x000000380000780c */ /* 0x040fe20003f04270 */
[----:B------:R-:W-:Y:S01]  /*8490*/  FMUL R93, R93, R153 ;  /* 0x000000995d5d7220 */ /* 0x000fe20000400000 */
[----:B------:R-:W-:Y:S01]  /*84a0*/  F2FP.TF32.F32.PACK_B R51, R51 ;  /* 0x00000033ff33723e */ /* 0x000fe200024050ff */
        /* <DEDUP_REMOVED lines=15> */
[-C--:B------:R-:W-:Y:S01]  /*85a0*/  FMUL R103, R103, R153.reuse ;  /* 0x0000009967677220 */ /* 0x080fe20000400000 */
[----:B------:R-:W-:Y:S01]  /*85b0*/  ISETP.GT.AND P0, PT, R3, 0x8, P0 ;  /* 0x000000080300780c */ /* 0x000fe20000704270 */
[----:B-1----:R-:W-:Y:S01]  /*85c0*/  FMUL R13, R56, R153 ;  /* 0x00000099380d7220 */ /* 0x002fe20000400000 */
[----:B------:R-:W-:Y:S01]  /*85d0*/  F2FP.TF32.F32.PACK_B R55, R55 ;  /* 0x00000037ff37723e */ /* 0x000fe200024050ff */
        /* <DEDUP_REMOVED lines=15> */
[-C--:B------:R-:W-:Y:S01]  /*86d0*/  FMUL R111, R111, R153.reuse ;  /* 0x000000996f6f7220 */ /* 0x080fe20000400000 */
[----:B------:R-:W-:Y:S01]  /*86e0*/  ISETP.GT.AND P1, PT, R3, 0x8, P1 ;  /* 0x000000080300780c */ /* 0x000fe20000f24270 */
[----:B------:R-:W-:Y:S01]  /*86f0*/  FMUL R113, R113, R153 ;  /* 0x0000009971717220 */ /* 0x000fe20000400000 */
[----:B------:R-:W-:Y:S01]  /*8700*/  F2FP.TF32.F32.PACK_B R9, R9 ;  /* 0x00000009ff09723e */ /* 0x000fe200024050ff */
[-C--:B------:R-:W-:Y:S01]  /*8710*/  FMUL R115, R115, R153.reuse ;  /* 0x0000009973737220 */ /* 0x080fe20000400000 */
[----:B-1----:R-:W-:Y:S01]  /*8720*/  FMUL R11, R60, R153 ;  /* 0x000000993c0b7220 */ /* 0x002fe20000400000 */
[----:B------:R-:W-:Y:S01]  /*8730*/  F2FP.TF32.F32.PACK_B R59, R59 ;  /* 0x0000003bff3b723e */ /* 0x000fe200024050ff */
[-C--:B------:R-:W-:Y:S01]  /*8740*/  FMUL R117, R117, R153.reuse ;  /* 0x0000009975757220 */ /* 0x080fe20000400000 */
        /* <DEDUP_REMOVED lines=47> */
[----:B------:R-:W-:Y:S01]  /*8a40*/  ISETP.GT.AND P0, PT, R0, 0x58, PT ;  /* 0x000000580000780c */ /* 0x000fe20003f04270 */
[----:B------:R-:W-:Y:S01]  /*8a50*/  FMUL R147, R147, R153 ;  /* 0x0000009993937220 */ /* 0x000fe20000400000 */
[----:B------:R-:W-:Y:S01]  /*8a60*/  F2FP.TF32.F32.PACK_B R11, R11 ;  /* 0x0000000bff0b723e */ /* 0x000fe200024050ff */
[----:B------:R-:W-:Y:S01]  /*8a70*/  @P4 STG.E desc[UR36][R6.64+0x124], R63 ;  /* 0x0001243f06004986 */ /* 0x000fe2000c101924 */
[C---:B------:R-:W-:Y:S01]  /*8a80*/  ISETP.GT.AND P4, PT, R3.reuse, 0x8, P2 ;  /* 0x000000080300780c */ /* 0x040fe20001784270 */
        /* <DEDUP_REMOVED lines=10> */
[----:B------:R-:W-:-:S02]  /*8b30*/  ISETP.GT.AND P0, PT, R3, 0x8, P0 ;  /* 0x000000080300780c */ /* 0x000fc40000704270 */
[----:B------:R-:W-:Y:S01]  /*8b40*/  F2FP.TF32.F32.PACK_B R9, R9 ;  /* 0x00000009ff09723e */ /* 0x000fe200024050ff */
[----:B-1----:R-:W-:Y:S01]  /*8b50*/  FMUL R13, R72, R153 ;  /* 0x00000099480d7220 */ /* 0x002fe20000400000 */
[----:B------:R-:W-:-:S03]  /*8b60*/  F2FP.TF32.F32.PACK_B R71, R71 ;  /* 0x00000047ff47723e */ /* 0x000fc600024050ff */
[----:B------:R0:W-:Y:S01]  /*8b70*/  @P1 STG.E desc[UR36][R6.64+0x140], R9 ;  /* 0x0001400906001986 */ /* 0x0001e2000c101924 */
[C---:B------:R-:W-:Y:S02]  /*8b80*/  ISETP.GT.AND P1, PT, R0.reuse, 0x60, PT ;  /* 0x000000600000780c */ /* 0x040fe40003f24270 */
[----:B------:R-:W-:Y:S01]  /*8b90*/  F2FP.TF32.F32.PACK_B R13, R13 ;  /* 0x0000000dff0d723e */ /* 0x000fe200024050ff */
[----:B------:R-:W-:Y:S01]  /*8ba0*/  @P4 STG.E desc[UR36][R6.64+0x144], R67 ;  /* 0x0001444306004986 */ /* 0x000fe2000c101924 */
[C---:B------:R-:W-:Y:S02]  /*8bb0*/  ISETP.GT.AND P4, PT, R3.reuse, 0x8, P2 ;  /* 0x000000080300780c */ /* 0x040fe40001784270 */
[----:B------:R-:W-:Y:S01]  /*8bc0*/  ISETP.GT.AND P2, PT, R0, 0x61, PT ;  /* 0x000000610000780c */ /* 0x000fe20003f44270 */
[----:B------:R1:W-:Y:S01]  /*8bd0*/  @P5 STG.E desc[UR36][R4.64+0x160], R11 ;  /* 0x0001600b04005986 */ /* 0x0003e2000c101924 */
[C---:B------:R-:W-:Y:S02]  /*8be0*/  ISETP.GT.AND P5, PT, R3.reuse, RZ, P1 ;  /* 0x000000ff0300720c */ /* 0x040fe40000fa4270 */
[----:B------:R-:W-:Y:S01]  /*8bf0*/  F2FP.TF32.F32.PACK_B R73, R73 ;  /* 0x00000049ff49723e */ /* 0x000fe200024050ff */
[----:B0-----:R-:W-:Y:S01]  /*8c00*/  FMUL R9, R70, R153 ;  /* 0x0000009946097220 */ /* 0x001fe20000400000 */
[----:B------:R-:W-:Y:S01]  /*8c10*/  @P3 STG.E desc[UR36][R4.64+0x164], R69 ;  /* 0x0001644504003986 */ /* 0x000fe2000c101924 */
[----:B------:R-:W-:-:S02]  /*8c20*/  ISETP.GT.AND P3, PT, R3, RZ, P2 ;  /* 0x000000ff0300720c */ /* 0x000fc40001764270 */
[----:B------:R-:W-:Y:S02]  /*8c30*/  ISETP.GT.AND P1, PT, R3, 0x8, P1 ;  /* 0x000000080300780c */ /* 0x000fe40000f24270 */
        /* <DEDUP_REMOVED lines=252> */
[----:B------:R-:W-:Y:S01]  /*9c00*/  @P3 STG.E desc[UR36][R4.64+0x364], R133 ;  /* 0x0003648504003986 */ /* 0x000fe2000c101924 */
[----:B0-----:R-:W-:Y:S01]  /*9c10*/  FMUL R9, R134, R153 ;  /* 0x0000009986097220 */ /* 0x001fe20000400000 */
[----:B------:R-:W-:-:S02]  /*9c20*/  ISETP.GT.AND P3, PT, R3, RZ, P2 ;  /* 0x000000ff0300720c */ /* 0x000fc40001764270 */
[----:B------:R-:W-:Y:S02]  /*9c30*/  ISETP.GT.AND P1, PT, R3, 0x8, P1 ;  /* 0x000000080300780c */ /* 0x000fe40000f24270 */
[----:B------:R-:W-:Y:S01]  /*9c40*/  F2FP.TF32.F32.PACK_B R9, R9 ;  /* 0x00000009ff09723e */ /* 0x000fe200024050ff */
[----:B-1----:R-:W-:Y:S01]  /*9c50*/  FMUL R11, R140, R153 ;  /* 0x000000998c0b7220 */ /* 0x002fe20000400000 */
[----:B------:R-:W-:-:S03]  /*9c60*/  F2FP.TF32.F32.PACK_B R139, R139 ;  /* 0x0000008bff8b723e */ /* 0x000fc600024050ff */
[----:B------:R0:W-:Y:S01]  /*9c70*/  @P0 STG.E desc[UR36][R6.64+0x360], R9 ;  /* 0x0003600906000986 */ /* 0x0001e2000c101924 */
[----:B------:R-:W-:Y:S02]  /*9c80*/  F2FP.TF32.F32.PACK_B R141, R141 ;  /* 0x0000008dff8d723e */ /* 0x000fe400024050ff */
[----:B------:R-:W-:Y:S01]  /*9c90*/  F2FP.TF32.F32.PACK_B R11, R11 ;  /* 0x0000000bff0b723e */ /* 0x000fe200024050ff */
[----:B------:R-:W-:Y:S01]  /*9ca0*/  @P4 STG.E desc[UR36][R6.64+0x364], R135 ;  /* 0x0003648706004986 */ /* 0x000fe2000c101924 */
[C---:B------:R-:W-:Y:S02]  /*9cb0*/  ISETP.GT.AND P4, PT, R0.reuse, 0xe8, PT ;  /* 0x000000e80000780c */ /* 0x040fe40003f84270 */
[----:B------:R-:W-:Y:S01]  /*9cc0*/  F2FP.TF32.F32.PACK_B R143, R143 ;  /* 0x0000008fff8f723e */ /* 0x000fe200024050ff */
[----:B------:R1:W-:Y:S01]  /*9cd0*/  @P5 STG.E desc[UR36][R4.64+0x380], R13 ;  /* 0x0003800d04005986 */ /* 0x0003e2000c101924 */
[----:B------:R-:W-:Y:S02]  /*9ce0*/  ISETP.GT.AND P5, PT, R0, 0xe9, PT ;  /* 0x000000e90000780c */ /* 0x000fe40003fa4270 */
[----:B------:R-:W-:Y:S01]  /*9cf0*/  F2FP.TF32.F32.PACK_B R145, R145 ;  /* 0x00000091ff91723e */ /* 0x000fe200024050ff */
[----:B------:R-:W-:Y:S01]  /*9d00*/  @P3 STG.E desc[UR36][R4.64+0x384], R137 ;  /* 0x0003848904003986 */ /* 0x000fe2000c101924 */
[C---:B------:R-:W-:Y:S01]  /*9d10*/  ISETP.GT.AND P3, PT, R3.reuse, 0x8, P2 ;  /* 0x000000080300780c */ /* 0x040fe20001764270 */
[----:B0-----:R-:W-:Y:S01]  /*9d20*/  FMUL R9, R138, R153 ;  /* 0x000000998a097220 */ /* 0x001fe20000400000 */
[----:B------:R-:W-:-:S02]  /*9d30*/  ISETP.GT.AND P2, PT, R3, RZ, P4 ;  /* 0x000000ff0300720c */ /* 0x000fc40002744270 */
[C---:B------:R-:W-:Y:S02]  /*9d40*/  ISETP.GT.AND P0, PT, R3.reuse, RZ, P5 ;  /* 0x000000ff0300720c */ /* 0x040fe40002f04270 */
[C---:B------:R-:W-:Y:S01]  /*9d50*/  ISETP.GT.AND P4, PT, R3.reuse, 0x8, P4 ;  /* 0x000000080300780c */ /* 0x040fe20002784270 */
[----:B-1----:R-:W-:Y:S01]  /*9d60*/  FMUL R13, R142, R153 ;  /* 0x000000998e0d7220 */ /* 0x002fe20000400000 */
[----:B------:R-:W-:Y:S02]  /*9d70*/  ISETP.GT.AND P5, PT, R3, 0x8, P5 ;  /* 0x000000080300780c */ /* 0x000fe40002fa4270 */
[----:B------:R-:W-:Y:S02]  /*9d80*/  F2FP.TF32.F32.PACK_B R9, R9 ;  /* 0x00000009ff09723e */ /* 0x000fe400024050ff */
[----:B------:R-:W-:Y:S02]  /*9d90*/  F2FP.TF32.F32.PACK_B R13, R13 ;  /* 0x0000000dff0d723e */ /* 0x000fe400024050ff */
[----:B------:R-:W-:Y:S01]  /*9da0*/  F2FP.TF32.F32.PACK_B R147, R147 ;  /* 0x00000093ff93723e */ /* 0x000fe200024050ff */
[----:B------:R0:W-:Y:S01]  /*9db0*/  @P1 STG.E desc[UR36][R6.64+0x380], R9 ;  /* 0x0003800906001986 */ /* 0x0001e2000c101924 */
[----:B------:R-:W-:-:S02]  /*9dc0*/  ISETP.GT.AND P1, PT, R0, 0xf8, PT ;  /* 0x000000f80000780c */ /* 0x000fc40003f24270 */
        /* <DEDUP_REMOVED lines=8> */
[----:B0-----:R-:W-:Y:S01]  /*9e50*/  FMUL R9, R144, R153 ;  /* 0x0000009990097220 */ /* 0x001fe20000400000 */
[----:B------:R-:W-:-:S02]  /*9e60*/  ISETP.GT.AND P0, PT, R0, 0xf9, PT ;  /* 0x000000f90000780c */ /* 0x000fc40003f04270 */
[----:B------:R0:W-:Y:S01]  /*9e70*/  @P4 STG.E desc[UR36][R6.64+0x3a0], R13 ;  /* 0x0003a00d06004986 */ /* 0x0001e2000c101924 */
[C---:B------:R-:W-:Y:S02]  /*9e80*/  ISETP.GT.AND P4, PT, R3.reuse, RZ, P2 ;  /* 0x000000ff0300720c */ /* 0x040fe40001784270 */
[----:B------:R-:W-:Y:S01]  /*9e90*/  F2FP.TF32.F32.PACK_B R9, R9 ;  /* 0x00000009ff09723e */ /* 0x000fe200024050ff */
[----:B------:R-:W-:Y:S01]  /*9ea0*/  @P5 STG.E desc[UR36][R6.64+0x3a4], R143 ;  /* 0x0003a48f06005986 */ /* 0x000fe2000c101924 */
[C---:B------:R-:W-:Y:S01]  /*9eb0*/  ISETP.GT.AND P5, PT, R3.reuse, RZ, P3 ;  /* 0x000000ff0300720c */ /* 0x040fe20001fa4270 */
[----:B-1----:R-:W-:Y:S01]  /*9ec0*/  FMUL R11, R146, R153 ;  /* 0x00000099920b7220 */ /* 0x002fe20000400000 */
[C---:B------:R-:W-:Y:S02]  /*9ed0*/  ISETP.GT.AND P3, PT, R3.reuse, 0x8, P3 ;  /* 0x000000080300780c */ /* 0x040fe40001f64270 */
[----:B------:R-:W-:Y:S02]  /*9ee0*/  ISETP.GT.AND P2, PT, R3, 0x8, P2 ;  /* 0x000000080300780c */ /* 0x000fe40001744270 */
[----:B------:R-:W-:Y:S01]  /*9ef0*/  F2FP.TF32.F32.PACK_B R11, R11 ;  /* 0x0000000bff0b723e */ /* 0x000fe200024050ff */
[----:B0-----:R-:W-:-:S05]  /*9f00*/  FMUL R13, R150, R153 ;  /* 0x00000099960d7220 */ /* 0x001fca0000400000 */
[----:B------:R-:W-:Y:S01]  /*9f10*/  F2FP.TF32.F32.PACK_B R13, R13 ;  /* 0x0000000dff0d723e */ /* 0x000fe200024050ff */
[----:B------:R-:W-:Y:S01]  /*9f20*/  @P5 STG.E desc[UR36][R4.64+0x3c0], R9 ;  /* 0x0003c00904005986 */ /* 0x000fe2000c101924 */
[C---:B------:R-:W-:Y:S01]  /*9f30*/  ISETP.GT.AND P5, PT, R3.reuse, RZ, P1 ;  /* 0x000000ff0300720c */ /* 0x040fe20000fa4270 */
[----:B------:R-:W-:Y:S01]  /*9f40*/  @P3 IMAD.MOV.U32 R2, RZ, RZ, R6 ;  /* 0x000000ffff023224 */ /* 0x000fe200078e0006 */
[C---:B------:R-:W-:Y:S01]  /*9f50*/  ISETP.GT.AND P1, PT, R3.reuse, 0x8, P1 ;  /* 0x000000080300780c */ /* 0x040fe20000f24270 */
[----:B------:R-:W-:Y:S01]  /*9f60*/  @P4 STG.E desc[UR36][R4.64+0x3c4], R145 ;  /* 0x0003c49104004986 */ /* 0x000fe2000c101924 */
[C---:B------:R-:W-:Y:S02]  /*9f70*/  ISETP.GT.AND P4, PT, R3.reuse, RZ, P0 ;  /* 0x000000ff0300720c */ /* 0x040fe40000784270 */
[----:B------:R-:W-:Y:S01]  /*9f80*/  ISETP.GT.AND P0, PT, R3, 0x8, P0 ;  /* 0x000000080300780c */ /* 0x000fe20000704270 */
[----:B------:R-:W-:-:S05]  /*9f90*/  @P3 IMAD.MOV.U32 R3, RZ, RZ, R7 ;  /* 0x000000ffff033224 */ /* 0x000fca00078e0007 */
[----:B------:R0:W-:Y:S02]  /*9fa0*/  @P3 STG.E desc[UR36][R2.64+0x3c0], R11 ;  /* 0x0003c00b02003986 */ /* 0x0001e4000c101924 */
[----:B0-----:R-:W-:Y:S02]  /*9fb0*/  @P2 IMAD.MOV.U32 R2, RZ, RZ, R6 ;  /* 0x000000ffff022224 */ /* 0x001fe400078e0006 */
[----:B------:R-:W-:-:S05]  /*9fc0*/  @P2 IMAD.MOV.U32 R3, RZ, RZ, R7 ;  /* 0x000000ffff032224 */ /* 0x000fca00078e0007 */
[----:B------:R0:W-:Y:S02]  /*9fd0*/  @P2 STG.E desc[UR36][R2.64+0x3c4], R147 ;  /* 0x0003c49302002986 */ /* 0x0001e4000c101924 */
[----:B0-----:R-:W-:Y:S02]  /*9fe0*/  @P5 IMAD.MOV.U32 R2, RZ, RZ, R4 ;  /* 0x000000ffff025224 */ /* 0x001fe400078e0004 */
[----:B------:R-:W-:-:S05]  /*9ff0*/  @P5 IMAD.MOV.U32 R3, RZ, RZ, R5 ;  /* 0x000000ffff035224 */ /* 0x000fca00078e0005 */
[----:B------:R0:W-:Y:S04]  /*a000*/  @P5 STG.E desc[UR36][R2.64+0x3e0], R15 ;  /* 0x0003e00f02005986 */ /* 0x0001e8000c101924 */
[----:B------:R1:W-:Y:S01]  /*a010*/  @P4 STG.E desc[UR36][R4.64+0x3e4], R149 ;  /* 0x0003e49504004986 */ /* 0x0003e2000c101924 */
[----:B0-----:R-:W-:Y:S02]  /*a020*/  @P1 IMAD.MOV.U32 R2, RZ, RZ, R6 ;  /* 0x000000ffff021224 */ /* 0x001fe400078e0006 */
[----:B------:R-:W-:-:S05]  /*a030*/  @P1 IMAD.MOV.U32 R3, RZ, RZ, R7 ;  /* 0x000000ffff031224 */ /* 0x000fca00078e0007 */
[----:B------:R1:W-:Y:S04]  /*a040*/  @P1 STG.E desc[UR36][R2.64+0x3e0], R13 ;  /* 0x0003e00d02001986 */ /* 0x0003e8000c101924 */
[----:B------:R1:W-:Y:S02]  /*a050*/  @P0 STG.E desc[UR36][R6.64+0x3e4], R151 ;  /* 0x0003e49706000986 */ /* 0x0003e4000c101924 */
.L_x_286:
[----:B------:R-:W-:Y:S05]  /*a060*/  BSYNC B0 ;  /* 0x0000000000007941 */ /* 0x000fea0003800000 */
.L_x_32:
[----:B-1----:R-:W2:Y:S01]  /*a070*/  LDL.64 R2, [R1] ;  /* 0x0000000001027983 */ /* 0x002ea20000100a00 */
[----:B------:R-:W-:Y:S01]  /*a080*/  ULDC.64 UR4, c[0x0][0x650] ;  /* 0x0001940000047ab9 */ /* 0x000fe20000000a00 */
[----:B------:R1:W-:Y:S01]  /*a090*/  SYNCS.ARRIVE.TRANS64.A1T0 RZ, [R160+UR45], RZ ;  /* 0x000000ffa0ff79a7 */ /* 0x0003e2000810002d */
[----:B------:R-:W-:Y:S01]  /*a0a0*/  PRMT R0, RZ, 0x7610, R0 ;  /* 0x00007610ff007816 */ /* 0x000fe20000000000 */
[----:B-----5:R-:W-:Y:S02]  /*a0b0*/  IMAD.MOV.U32 R19, RZ, RZ, -0x1 ;  /* 0xffffffffff137424 */ /* 0x020fe400078e00ff */
[----:B------:R-:W-:Y:S01]  /*a0c0*/  IMAD.MOV.U32 R22, RZ, RZ, -0x1 ;  /* 0xffffffffff167424 */ /* 0x000fe200078e00ff */
[----:B--2---:R-:W-:-:S04]  /*a0d0*/  LEA R18, P0, R2, R18, 0x1 ;  /* 0x0000001202127211 */ /* 0x004fc800078008ff */
[----:B------:R-:W-:Y:S01]  /*a0e0*/  LEA.HI.X R17, R2, R17, R23, 0x1, P0 ;  /* 0x0000001102117211 */ /* 0x000fe200000f0c17 */
[----:B------:R-:W-:Y:S01]  /*a0f0*/  IMAD.MOV.U32 R2, RZ, RZ, -0x1 ;  /* 0xffffffffff027424 */ /* 0x000fe200078e00ff */
[----:B------:R-:W-:-:S04]  /*a100*/  ISETP.GE.U32.AND P0, PT, R18, UR4, PT ;  /* 0x0000000412007c0c */ /* 0x000fc8000bf06070 */
[----:B------:R-:W-:-:S13]  /*a110*/  ISETP.GE.U32.AND.EX P0, PT, R17, UR5, PT, P0 ;  /* 0x0000000511007c0c */ /* 0x000fda000bf06100 */
[----:B-1----:R-:W-:Y:S05]  /*a120*/  @P0 BRA `(.L_x_287) ;  /* 0x0000000400700947 */ /* 0x002fea0003800000 */
[----:B----4-:R-:W1:Y:S01]  /*a130*/  S2R R10, SR_CTAID.X ;  /* 0x00000000000a7919 */ /* 0x010e620000002500 */
[----:B---3--:R-:W2:Y:S01]  /*a140*/  LDC.64 R8, c[0x0][0x628] ;  /* 0x00018a00ff087b82 */ /* 0x008ea20000000a00 */
[----:B------:R-:W-:Y:S01]  /*a150*/  ULDC UR4, c[0x0][0x150] ;  /* 0x0000540000047ab9 */ /* 0x000fe20000000800 */
[----:B------:R-:W-:Y:S01]  /*a160*/  IMAD.MOV.U32 R6, RZ, RZ, R18 ;  /* 0x000000ffff067224 */ /* 0x000fe200078e0012 */
[----:B------:R-:W3:Y:S01]  /*a170*/  S2R R20, SR_CTAID.Y ;  /* 0x0000000000147919 */ /* 0x000ee20000002600 */
[----:B0-----:R-:W-:-:S04]  /*a180*/  IMAD.MOV.U32 R7, RZ, RZ, R17 ;  /* 0x000000ffff077224 */ /* 0x001fc800078e0011 */
[----:B------:R-:W0:Y:S08]  /*a190*/  LDC R15, c[0x0][0x144] ;  /* 0x00005100ff0f7b82 */ /* 0x000e300000000800 */
[----:B------:R-:W4:Y:S08]  /*a1a0*/  LDC R0, c[0x0][0x630] ;  /* 0x00018c00ff007b82 */ /* 0x000f300000000800 */
[----:B------:R-:W0:Y:S01]  /*a1b0*/  LDC.64 R12, c[0x0][0x620] ;  /* 0x00018800ff0c7b82 */ /* 0x000e220000000a00 */
[----:B--2---:R-:W-:-:S04]  /*a1c0*/  ISETP.NE.U32.AND P0, PT, R8, RZ, PT ;  /* 0x000000ff0800720c */ /* 0x004fc80003f05070 */
[----:B------:R-:W-:Y:S02]  /*a1d0*/  ISETP.NE.AND.EX P0, PT, R9, RZ, PT, P0 ;  /* 0x000000ff0900720c */ /* 0x000fe40003f05300 */
[----:B-1----:R-:W-:-:S05]  /*a1e0*/  I2FP.F32.U32 R2, R10 ;  /* 0x0000000a00027245 */ /* 0x002fca0000201000 */
[----:B------:R-:W-:-:S04]  /*a1f0*/  FMUL R2, R2, UR4 ;  /* 0x0000000402027c20 */ /* 0x000fc80008400000 */
[----:B------:R1:W2:Y:S02]  /*a200*/  F2I.U32.TRUNC.NTZ R14, R2 ;  /* 0x00000002000e7305 */ /* 0x0002a4000020f000 */
[----:B---34-:R-:W-:Y:S05]  /*a210*/  @!P0 BRA `(.L_x_288) ;  /* 0x0000000000288947 */ /* 0x018fea0003800000 */
[----:B------:R-:W3:Y:S02]  /*a220*/  LDC R3, c[0x0][0x634] ;  /* 0x00018d00ff037b82 */ /* 0x000ee40000000800 */
[----:B---3--:R-:W-:-:S05]  /*a230*/  IADD3 R7, P0, R18, R3, RZ ;  /* 0x0000000312077210 */ /* 0x008fca0007f1e0ff */
[----:B------:R-:W-:-:S04]  /*a240*/  IMAD.X R11, RZ, RZ, R17, P0 ;  /* 0x000000ffff0b7224 */ /* 0x000fc800000e0611 */
[----:B-1----:R-:W-:-:S04]  /*a250*/  IMAD.WIDE.U32 R2, R11, R8, RZ ;  /* 0x000000080b027225 */ /* 0x002fc800078e00ff */
[----:B------:R-:W-:-:S04]  /*a260*/  IMAD.WIDE.U32 R4, P0, R7, R9, R2 ;  /* 0x0000000907047225 */ /* 0x000fc80007800002 */
[----:B------:R-:W-:-:S04]  /*a270*/  IMAD.WIDE.U32 R2, R7, R8, RZ ;  /* 0x0000000807027225 */ /* 0x000fc800078e00ff */
[----:B------:R-:W-:Y:S01]  /*a280*/  IMAD.X R7, RZ, RZ, RZ, P0 ;  /* 0x000000ffff077224 */ /* 0x000fe200000e06ff */
[----:B------:R-:W-:Y:S01]  /*a290*/  IADD3 RZ, P0, R3, R4, RZ ;  /* 0x0000000403ff7210 */ /* 0x000fe20007f1e0ff */
[----:B------:R-:W-:-:S04]  /*a2a0*/  IMAD.MOV.U32 R6, RZ, RZ, R5 ;  /* 0x000000ffff067224 */ /* 0x000fc800078e0005 */
[----:B------:R-:W-:-:S08]  /*a2b0*/  IMAD.WIDE.U32.X R6, R11, R9, R6, P0 ;  /* 0x000000090b067225 */ /* 0x000fd000000e0406 */
.L_x_288:
[----:B------:R-:W3:Y:S01]  /*a2c0*/  LDC.64 R26, c[0x0][0x640] ;  /* 0x00019000ff1a7b82 */ /* 0x000ee20000000a00 */
[-C--:B------:R-:W-:Y:S01]  /*a2d0*/  SHF.R.U64 R11, R6, R0.reuse, R7 ;  /* 0x00000000060b7219 */ /* 0x080fe20000001207 */
[----:B------:R-:W-:Y:S01]  /*a2e0*/  IMAD.MOV.U32 R19, RZ, RZ, R17 ;  /* 0x000000ffff137224 */ /* 0x000fe200078e0011 */
[----:B------:R-:W-:Y:S01]  /*a2f0*/  SHF.R.U32.HI R0, RZ, R0, R7 ;  /* 0x00000000ff007219 */ /* 0x000fe20000011607 */
[----:B--2---:R-:W-:Y:S01]  /*a300*/  IMAD.MOV R14, RZ, RZ, -R14 ;  /* 0x000000ffff0e7224 */ /* 0x004fe200078e0a0e */
[----:B------:R-:W-:Y:S01]  /*a310*/  IADD3 R5, P0, RZ, -R11, RZ ;  /* 0x8000000bff057210 */ /* 0x000fe20007f1e0ff */
[----:B------:R-:W-:Y:S01]  /*a320*/  ULDC UR4, c[0x0][0x154] ;  /* 0x0000550000047ab9 */ /* 0x000fe20000000800 */
[----:B------:R-:W-:Y:S01]  /*a330*/  IMAD.MOV.U32 R7, RZ, RZ, 0x1 ;  /* 0x00000001ff077424 */ /* 0x000fe200078e00ff */
[----:B------:R-:W2:Y:S01]  /*a340*/  LDC R4, c[0x0][0x618] ;  /* 0x00018600ff047b82 */ /* 0x000ea20000000800 */
[----:B0-----:R-:W-:Y:S02]  /*a350*/  IMAD R22, R15, R14, R10 ;  /* 0x0000000e0f167224 */ /* 0x001fe400078e020a */
[----:B------:R-:W-:-:S04]  /*a360*/  IMAD.X R3, RZ, RZ, ~R0, P0 ;  /* 0x000000ffff037224 */ /* 0x000fc800000e0e00 */
[-C--:B------:R-:W-:Y:S01]  /*a370*/  IMAD R0, R3, R12.reuse, RZ ;  /* 0x0000000c03007224 */ /* 0x080fe200078e02ff */
[----:B------:R-:W0:Y:S01]  /*a380*/  LDC R6, c[0x0][0x608] ;  /* 0x00018200ff067b82 */ /* 0x000e220000000800 */
[----:B-1----:R-:W-:-:S04]  /*a390*/  IMAD.WIDE.U32 R2, R5, R12, R18 ;  /* 0x0000000c05027225 */ /* 0x002fc800078e0012 */
[----:B------:R-:W-:Y:S01]  /*a3a0*/  IMAD R5, R5, R13, R0 ;  /* 0x0000000d05057224 */ /* 0x000fe200078e0200 */
[----:B------:R-:W-:Y:S02]  /*a3b0*/  I2FP.F32.U32 R0, R20 ;  /* 0x0000001400007245 */ /* 0x000fe40000201000 */
[----:B------:R-:W1:Y:S01]  /*a3c0*/  LDC R24, c[0x0][0x658] ;  /* 0x00019600ff187b82 */ /* 0x000e620000000800 */
[----:B------:R-:W-:Y:S01]  /*a3d0*/  IMAD.IADD R3, R3, 0x1, R5 ;  /* 0x0000000103037824 */ /* 0x000fe200078e0205 */
[----:B---3--:R-:W-:Y:S01]  /*a3e0*/  ISETP.NE.U32.AND P0, PT, R26, RZ, PT ;  /* 0x000000ff1a00720c */ /* 0x008fe20003f05070 */
[----:B------:R-:W-:Y:S01]  /*a3f0*/  FMUL R0, R0, UR4 ;  /* 0x0000000400007c20 */ /* 0x000fe20008400000 */
[----:B------:R-:W-:Y:S02]  /*a400*/  IMAD.MOV.U32 R5, RZ, RZ, -0x1 ;  /* 0xffffffffff057424 */ /* 0x000fe400078e00ff */
[----:B------:R-:W-:Y:S01]  /*a410*/  ISETP.NE.AND.EX P0, PT, R27, RZ, PT, P0 ;  /* 0x000000ff1b00720c */ /* 0x000fe20003f05300 */
[----:B------:R3:W4:Y:S01]  /*a420*/  F2I.U32.TRUNC.NTZ R12, R0 ;  /* 0x00000000000c7305 */ /* 0x000722000020f000 */
[----:B------:R-:W3:Y:S01]  /*a430*/  LDC R15, c[0x0][0x148] ;  /* 0x00005200ff0f7b82 */ /* 0x000ee20000000800 */
[----:B--2---:R-:W-:-:S02]  /*a440*/  SHF.R.U64 R10, R2, R4, R3 ;  /* 0x00000004020a7219 */ /* 0x004fc40000001203 */
[----:B------:R-:W-:-:S05]  /*a450*/  SHF.R.U32.HI R3, RZ, R4, R3 ;  /* 0x00000004ff037219 */ /* 0x000fca0000011603 */
[----:B------:R-:W2:Y:S01]  /*a460*/  LDC R14, c[0x0][0x600] ;  /* 0x00018000ff0e7b82 */ /* 0x000ea20000000800 */
[-CC-:B0-----:R-:W-:Y:S02]  /*a470*/  SHF.R.U64 R8, R10, R6.reuse, R3.reuse ;  /* 0x000000060a087219 */ /* 0x181fe40000001203 */
[----:B------:R-:W-:-:S05]  /*a480*/  SHF.R.U32.HI R3, RZ, R6, R3 ;  /* 0x00000006ff037219 */ /* 0x000fca0000011603 */
[----:B------:R-:W0:Y:S01]  /*a490*/  LDC R21, c[0x0][0x648] ;  /* 0x00019200ff157b82 */ /* 0x000e220000000800 */
[-CC-:B-1----:R-:W-:Y:S02]  /*a4a0*/  SHF.R.U64 R13, R8, R24.reuse, R3.reuse ;  /* 0x00000018080d7219 */ /* 0x182fe40000001203 */
[-C--:B------:R-:W-:Y:S02]  /*a4b0*/  SHF.L.U32 R5, R5, R24.reuse, RZ ;  /* 0x0000001805057219 */ /* 0x080fe400000006ff */
[-C--:B------:R-:W-:Y:S01]  /*a4c0*/  SHF.R.U32.HI R3, RZ, R24.reuse, R3 ;  /* 0x00000018ff037219 */ /* 0x080fe20000011603 */
[----:B------:R-:W-:Y:S01]  /*a4d0*/  IMAD.MOV.U32 R2, RZ, RZ, R13 ;  /* 0x000000ffff027224 */ /* 0x000fe200078e000d */
[----:B------:R-:W-:Y:S01]  /*a4e0*/  SHF.L.U32 R24, R7, R24, RZ ;  /* 0x0000001807187219 */ /* 0x000fe200000006ff */
[----:B------:R-:W1:Y:S01]  /*a4f0*/  LDC R25, c[0x0][0x638] ;  /* 0x00018e00ff197b82 */ /* 0x000e620000000800 */
[----:B------:R-:W-:-:S07]  /*a500*/  LOP3.LUT R19, RZ, R5, RZ, 0x33, !PT ;  /* 0x00000005ff137212 */ /* 0x000fce00078e33ff */
[----:B------:R-:W0:Y:S01]  /*a510*/  LDC R28, c[0x0][0x610] ;  /* 0x00018400ff1c7b82 */ /* 0x000e220000000800 */
[----:B----4-:R-:W-:Y:S05]  /*a520*/  @!P0 BRA `(.L_x_289) ;  /* 0x0000000000288947 */ /* 0x010fea0003800000 */
[----:B---3--:R-:W3:Y:S02]  /*a530*/  LDC R0, c[0x0][0x64c] ;  /* 0x00019300ff007b82 */ /* 0x008ee40000000800 */
[----:B---3--:R-:W-:-:S05]  /*a540*/  IADD3 R7, P0, R13, R0, RZ ;  /* 0x000000000d077210 */ /* 0x008fca0007f1e0ff */
        /* <DEDUP_REMOVED lines=8> */
.L_x_289:
[----:B------:R-:W4:Y:S01]  /*a5d0*/  LDC R4, c[0x0][0x65c] ;  /* 0x00019700ff047b82 */ /* 0x000f220000000800 */
[----:B0--3--:R-:W-:Y:S01]  /*a5e0*/  SHF.R.U64 R0, R2, R21, R3 ;  /* 0x0000001502007219 */ /* 0x009fe20000001203 */
[----:B--2---:R-:W-:Y:S01]  /*a5f0*/  VIADD R3, R14, 0xffffffff ;  /* 0xffffffff0e037836 */ /* 0x004fe20000000000 */
[----:B------:R-:W-:Y:S01]  /*a600*/  LOP3.LUT R19, R8, R19, RZ, 0xc0, !PT ;  /* 0x0000001308137212 */ /* 0x000fe200078ec0ff */
[----:B------:R-:W-:Y:S02]  /*a610*/  IMAD.MOV R12, RZ, RZ, -R12 ;  /* 0x000000ffff0c7224 */ /* 0x000fe400078e0a0c */
[----:B------:R-:W-:Y:S01]  /*a620*/  IMAD.MOV R2, RZ, RZ, -R0 ;  /* 0x000000ffff027224 */ /* 0x000fe200078e0a00 */
[----:B------:R-:W-:Y:S01]  /*a630*/  LOP3.LUT R3, R10, R3, RZ, 0xc0, !PT ;  /* 0x000000030a037212 */ /* 0x000fe200078ec0ff */
[----:B------:R-:W-:Y:S02]  /*a640*/  IMAD R19, R24, R0, R19 ;  /* 0x0000000018137224 */ /* 0x000fe400078e0213 */
[----:B-1----:R-:W-:-:S04]  /*a650*/  IMAD R0, R2, R25, R13 ;  /* 0x0000001902007224 */ /* 0x002fc800078e020d */
[----:B------:R-:W-:Y:S01]  /*a660*/  IMAD R2, R0, R14, R3 ;  /* 0x0000000e00027224 */ /* 0x000fe200078e0203 */
[----:B----4-:R-:W-:Y:S01]  /*a670*/  ISETP.NE.AND P0, PT, R4, 0x1, PT ;  /* 0x000000010400780c */ /* 0x010fe20003f05270 */
[----:B------:R-:W-:-:S05]  /*a680*/  IMAD.MOV.U32 R4, RZ, RZ, 0x1 ;  /* 0x00000001ff047424 */ /* 0x000fca00078e00ff */
[----:B------:R-:W-:-:S07]  /*a690*/  PRMT R0, R4, 0x7610, R0 ;  /* 0x0000761004007816 */ /* 0x000fce0000000000 */
[----:B------:R-:W-:-:S04]  /*a6a0*/  @P0 IMAD R22, R15, R12, R20 ;  /* 0x0000000c0f160224 */ /* 0x000fc800078e0214 */
[----:B------:R-:W-:-:S05]  /*a6b0*/  IMAD R19, R19, R28, R22 ;  /* 0x0000001c13137224 */ /* 0x000fca00078e0216 */
[----:B------:R-:W-:Y:S02]  /*a6c0*/  SEL R22, R2, R19, !P0 ;  /* 0x0000001302167207 */ /* 0x000fe40004000000 */
[----:B------:R-:W-:Y:S01]  /*a6d0*/  SEL R19, R19, R2, !P0 ;  /* 0x0000000213137207 */ /* 0x000fe20004000000 */
[----:B------:R-:W-:-:S07]  /*a6e0*/  IMAD.MOV.U32 R2, RZ, RZ, R11 ;  /* 0x000000ffff027224 */ /* 0x000fce00078e000b */
.L_x_287:
[----:B------:R-:W-:Y:S02]  /*a6f0*/  LOP3.LUT P0, RZ, R0, 0xff, RZ, 0xc0, !PT ;  /* 0x000000ff00ff7812 */ /* 0x000fe4000780c0ff */
[----:B------:R-:W-:-:S11]  /*a700*/  LOP3.LUT R173, R173, 0x1, RZ, 0x3c, !PT ;  /* 0x00000001adad7812 */ /* 0x000fd600078e3cff */
[----:B------:R-:W-:Y:S05]  /*a710*/  @P0 BRA `(.L_x_290) ;  /* 0xffffff6c003c0947 */ /* 0x000fea000383ffff */
[----:B------:R-:W-:Y:S05]  /*a720*/  EXIT ;  /* 0x000000000000794d */ /* 0x000fea0003800000 */
.L_x_13:
[----:B------:R-:W-:-:S08]  /*a730*/  ISETP.NE.AND P0, PT, R0, RZ, PT ;  /* 0x000000ff0000720c */ /* 0x000fd00003f05270 */
[----:B0-----:R-:W0:-:S00]  /*a740*/  USETMAXREG.DEALLOC.CTAPOOL 0x28 ;  /* 0x00000028000079c8 */ /* 0x001e0000080e0500 */
[----:B------:R-:W-:Y:S05]  /*a750*/  @P0 EXIT ;  /* 0x000000000000094d */ /* 0x000fea0003800000 */
[----:B0-----:R-:W-:Y:S01]  /*a760*/  LOP3.LUT P0, RZ, R8, 0xff, RZ, 0xc0, !PT ;  /* 0x000000ff08ff7812 */ /* 0x001fe2000780c0ff */
[----:B------:R-:W-:Y:S02]  /*a770*/  IMAD.MOV.U32 R0, RZ, RZ, 0x1 ;  /* 0x00000001ff007424 */ /* 0x000fe400078e00ff */
[----:B------:R-:W-:-:S10]  /*a780*/  IMAD.MOV.U32 R7, RZ, RZ, RZ ;  /* 0x000000ffff077224 */ /* 0x000fd400078e00ff */
[----:B------:R-:W-:Y:S05]  /*a790*/  @!P0 BRA `(.L_x_291) ;  /* 0x0000000c004c8947 */ /* 0x000fea0003800000 */
[----:B------:R-:W-:Y:S01]  /*a7a0*/  LOP3.LUT P0, RZ, R4, 0x1f, RZ, 0xc0, !PT ;  /* 0x0000001f04ff7812 */ /* 0x000fe2000780c0ff */
[----:B------:R-:W-:Y:S01]  /*a7b0*/  ULDC UR5, c[0x0][0x658] ;  /* 0x0001960000057ab9 */ /* 0x000fe20000000800 */
[----:B------:R-:W-:Y:S01]  /*a7c0*/  UMOV UR6, 0xffffffff ;  /* 0xffffffff00067882 */ /* 0x000fe20000000000 */
[----:B------:R-:W-:Y:S01]  /*a7d0*/  BSSY B0, `(.L_x_291) ;  /* 0x00000cf000007945 */ /* 0x000fe20003800000 */
[----:B------:R-:W-:Y:S01]  /*a7e0*/  USHF.L.U32 UR6, UR6, UR5, URZ ;  /* 0x0000000506067299 */ /* 0x000fe2000800063f */
[C---:B------:R-:W-:Y:S01]  /*a7f0*/  ISETP.NE.AND P2, PT, R3.reuse, RZ, PT ;  /* 0x000000ff0300720c */ /* 0x040fe20003f45270 */
[----:B------:R-:W-:Y:S01]  /*a800*/  UMOV UR7, 0x1 ;  /* 0x0000000100077882 */ /* 0x000fe20000000000 */
[----:B------:R-:W-:Y:S01]  /*a810*/  ISETP.NE.OR P0, PT, R3, RZ, !P0 ;  /* 0x000000ff0300720c */ /* 0x000fe20004705670 */
[----:B------:R-:W-:Y:S01]  /*a820*/  IMAD.MOV.U32 R8, RZ, RZ, 0x1 ;  /* 0x00000001ff087424 */ /* 0x000fe200078e00ff */
[----:B------:R-:W-:Y:S01]  /*a830*/  LOP3.LUT R6, R16, 0x2, RZ, 0xfc, !PT ;  /* 0x0000000210067812 */ /* 0x000fe200078efcff */
[----:B------:R-:W-:Y:S01]  /*a840*/  IMAD.MOV.U32 R0, RZ, RZ, 0x1 ;  /* 0x00000001ff007424 */ /* 0x000fe200078e00ff */
[----:B------:R-:W-:Y:S01]  /*a850*/  ULDC UR4, c[0x0][0x600] ;  /* 0x0001800000047ab9 */ /* 0x000fe20000000800 */
[----:B------:R-:W-:Y:S01]  /*a860*/  IMAD.MOV.U32 R7, RZ, RZ, RZ ;  /* 0x000000ffff077224 */ /* 0x000fe200078e00ff */
[----:B------:R-:W-:-:S02]  /*a870*/  USHF.L.U32 UR13, UR7, UR5, URZ ;  /* 0x00000005070d7299 */ /* 0x000fc4000800063f */
[----:B------:R-:W-:Y:S02]  /*a880*/  UIADD3 UR21, UR40, 0x1, URZ ;  /* 0x0000000128157890 */ /* 0x000fe4000fffe03f */
[----:B------:R-:W-:Y:S02]  /*a890*/  UIADD3 UR4, UR4, -0x1, URZ ;  /* 0xffffffff04047890 */ /* 0x000fe4000fffe03f */
[----:B------:R-:W-:Y:S01]  /*a8a0*/  ULOP3.LUT UR5, URZ, UR6, URZ, 0x33, !UPT ;  /* 0x000000063f057292 */ /* 0x000fe2000f8e333f */
[----:B------:R-:W-:-:S11]  /*a8b0*/  ULDC.64 UR22, c[0x0][0x198] ;  /* 0x0000660000167ab9 */ /* 0x000fd60000000a00 */
.L_x_303:
[----:B------:R-:W-:-:S03]  /*a8c0*/  UMOV UR6, 0xffffffff ;  /* 0xffffffff00067882 */ /* 0x000fc60000000000 */
[----:B------:R-:W-:Y:S05]  /*a8d0*/  BRA.DIV UR6, `(.L_x_292) ;  /* 0x0000000e06ec7947 */ /* 0x000fea000b800000 */
[----:B------:R-:W-:-:S13]  /*a8e0*/  ELECT P6, URZ, PT ;  /* 0x00000000003f782f */ /* 0x000fda00038c0000 */
.L_x_315:
[----:B------:R-:W0:Y:S01]  /*a8f0*/  LDC R3, c[0x0][0x28c] ;  /* 0x0000a300ff037b82 */ /* 0x000e220000000800 */
[----:B------:R-:W-:Y:S01]  /*a900*/  BSSY B1, `(.L_x_293) ;  /* 0x0000043000017945 */ /* 0x000fe20003800000 */
[----:B0-----:R-:W-:-:S13]  /*a910*/  ISETP.LT.OR P6, PT, R3, 0x1, !P6 ;  /* 0x000000010300780c */ /* 0x001fda00077c1670 */
[----:B------:R-:W-:Y:S05]  /*a920*/  @P6 BRA `(.L_x_294) ;  /* 0x0000000400006947 */ /* 0x000fea0003800000 */
[----:B------:R-:W-:Y:S02]  /*a930*/  IMAD.SHL.U32 R19, R19, 0x40, RZ ;  /* 0x0000004013137824 */ /* 0x000fe400078e00ff */
[----:B------:R-:W-:Y:S02]  /*a940*/  IMAD.SHL.U32 R22, R22, 0x100, RZ ;  /* 0x0000010016167824 */ /* 0x000fe400078e00ff */
[----:B------:R-:W-:Y:S02]  /*a950*/  IMAD.MOV.U32 R12, RZ, RZ, RZ ;  /* 0x000000ffff0c7224 */ /* 0x000fe400078e00ff */
[----:B------:R-:W-:Y:S02]  /*a960*/  IMAD.U32 R13, RZ, RZ, UR21 ;  /* 0x00000015ff0d7e24 */ /* 0x000fe4000f8e00ff */
[----:B------:R-:W-:Y:S02]  /*a970*/  IMAD.MOV.U32 R3, RZ, RZ, R0 ;  /* 0x000000ffff037224 */ /* 0x000fe400078e0000 */
[----:B------:R-:W-:-:S07]  /*a980*/  IMAD.MOV.U32 R4, RZ, RZ, R7 ;  /* 0x000000ffff047224 */ /* 0x000fce00078e0007 */
.L_x_298:
[----:B------:R-:W0:Y:S01]  /*a990*/  S2R R10, SR_CgaCtaId ;  /* 0x00000000000a7919 */ /* 0x000e220000008800 */
[----:B------:R-:W-:Y:S01]  /*a9a0*/  MOV R5, 0x400 ;  /* 0x0000040000057802 */ /* 0x000fe20000000f00 */
[----:B------:R-:W1:Y:S03]  /*a9b0*/  @!P2 LDC R9, c[0x0][0x500] ;  /* 0x00014000ff09ab82 */ /* 0x000e660000000800 */
[----:B0-----:R-:W-:Y:S02]  /*a9c0*/  LEA R11, R10, R5, 0x18 ;  /* 0x000000050a0b7211 */ /* 0x001fe400078ec0ff */
[----:B------:R-:W-:-:S03]  /*a9d0*/  SHF.L.U32 R5, R3, 0x1f, RZ ;  /* 0x0000001f03057819 */ /* 0x000fc600000006ff */
[----:B------:R-:W-:-:S04]  /*a9e0*/  IMAD R10, R4, 0x8, R11 ;  /* 0x00000008040a7824 */ /* 0x000fc800078e020b */
[----:B------:R-:W0:Y:S02]  /*a9f0*/  SYNCS.PHASECHK.TRANS64.TRYWAIT P1, [R10+URZ+0x18], R5 ;  /* 0x000018050a0075a7 */ /* 0x000e24000802017f */
[----:B01----:R-:W-:Y:S05]  /*aa00*/  @!P1 BRA `(.L_x_295) ;  /* 0x0000000c00c09947 */ /* 0x003fea0003800000 */
.L_x_316:
[----:B0-----:R-:W-:Y:S01]  /*aa10*/  PRMT R5, R6, 0x9910, RZ ;  /* 0x0000991006057816 */ /* 0x001fe200000000ff */
[----:B------:R0:W-:Y:S03]  /*aa20*/  @!P2 SYNCS.ARRIVE.TRANS64 RZ, [R10+URZ], R9 ;  /* 0x000000090affa9a7 */ /* 0x0001e6000800003f */
[----:B------:R-:W-:-:S13]  /*aa30*/  ISETP.NE.AND P1, PT, R5, 0x2, PT ;  /* 0x000000020500780c */ /* 0x000fda0003f25270 */
[----:B0-----:R-:W-:Y:S05]  /*aa40*/  @P1 BRA `(.L_x_296) ;  /* 0x0000000000041947 */ /* 0x001fea0003800000 */
[----:B------:R-:W-:Y:S01]  /*aa50*/  BPT.TRAP 0x1 ;  /* 0x000000040000795c */ /* 0x000fe20000300000 */
.L_x_296:
[----:B------:R-:W-:Y:S05]  /*aa60*/  @P0 BRA `(.L_x_297) ;  /* 0x0000000000040947 */ /* 0x000fea0003800000 */
[----:B------:R-:W-:Y:S01]  /*aa70*/  BPT.TRAP 0x1 ;  /* 0x000000040000795c */ /* 0x000fe20000300000 */
.L_x_297:
[--C-:B------:R-:W-:Y:S01]  /*aa80*/  IMAD R5, R4, 0x4000, R11.reuse ;  /* 0x0000400004057824 */ /* 0x100fe200078e020b */
[----:B------:R-:W-:Y:S01]  /*aa90*/  R2UR UR34, R12 ;  /* 0x000000000c2272ca */ /* 0x000fe200000e0000 */
[----:B------:R-:W-:Y:S01]  /*aaa0*/  IMAD R11, R4, 0x10000, R11 ;  /* 0x00010000040b7824 */ /* 0x000fe200078e020b */
[----:B------:R-:W-:Y:S01]  /*aab0*/  R2UR UR33, R10 ;  /* 0x000000000a2172ca */ /* 0x000fe200000e0000 */
[----:B------:R-:W-:Y:S01]  /*aac0*/  VIADD R13, R13, 0xffffffff ;  /* 0xffffffff0d0d7836 */ /* 0x000fe20000000000 */
[----:B------:R-:W-:Y:S01]  /*aad0*/  R2UR UR24, R5 ;  /* 0x00000000051872ca */ /* 0x000fe200000e0000 */
[----:B------:R-:W-:Y:S01]  /*aae0*/  UIADD3 UR6, UP0, UR22, 0xf0, URZ ;  /* 0x000000f016067890 */ /* 0x000fe2000ff1e03f */
[----:B------:R-:W-:Y:S01]  /*aaf0*/  R2UR UR8, R11 ;  /* 0x000000000b0872ca */ /* 0x000fe200000e0000 */
[----:B------:R-:W-:Y:S01]  /*ab00*/  UIADD3 UR30, UP1, UR22, 0x1f0, URZ ;  /* 0x000001f0161e7890 */ /* 0x000fe2000ff3e03f */
[----:B------:R-:W-:Y:S01]  /*ab10*/  R2UR UR36, R2 ;  /* 0x00000000022472ca */ /* 0x000fe200000e0000 */
[----:B------:R-:W-:Y:S01]  /*ab20*/  UIADD3.X UR7, URZ, UR23, URZ, UP0, !UPT ;  /* 0x000000173f077290 */ /* 0x000fe200087fe43f */
[----:B------:R-:W-:Y:S01]  /*ab30*/  R2UR UR35, R19 ;  /* 0x00000000132372ca */ /* 0x000fe200000e0000 */
[----:B------:R-:W-:Y:S01]  /*ab40*/  UIADD3.X UR31, URZ, UR23, URZ, UP1, !UPT ;  /* 0x000000173f1f7290 */ /* 0x000fe20008ffe43f */
[----:B------:R-:W-:Y:S01]  /*ab50*/  R2UR UR19, R22 ;  /* 0x00000000161372ca */ /* 0x000fe200000e0000 */
[----:B------:R-:W-:Y:S01]  /*ab60*/  UIADD3 UR26, UR34, 0x20, URZ ;  /* 0x00000020221a7890 */ /* 0x000fe2000fffe03f */
[----:B------:R-:W-:Y:S01]  /*ab70*/  ISETP.GT.AND P3, PT, R13, 0x1, PT ;  /* 0x000000010d00780c */ /* 0x000fe20003f64270 */
[----:B------:R-:W-:Y:S01]  /*ab80*/  VIADD R4, R4, 0x1 ;  /* 0x0000000104047836 */ /* 0x000fe20000000000 */
[----:B------:R-:W-:Y:S01]  /*ab90*/  UMOV UR14, 0x0 ;  /* 0x00000000000e7882 */ /* 0x000fe20000000000 */
[----:B------:R-:W-:Y:S01]  /*aba0*/  UIADD3 UR32, UR24, 0x100, URZ ;  /* 0x0000010018207890 */ /* 0x000fe2000fffe03f */
[----:B------:R-:W-:Y:S01]  /*abb0*/  VIADD R12, R12, 0x40 ;  /* 0x000000400c0c7836 */ /* 0x000fe20000000000 */
[----:B------:R-:W-:Y:S01]  /*abc0*/  UIADD3 UR24, UR24, 0x2100, URZ ;  /* 0x0000210018187890 */ /* 0x000fe2000fffe03f */
[----:B------:R-:W-:Y:S01]  /*abd0*/  ISETP.NE.AND P1, PT, R4, 0x3, PT ;  /* 0x000000030400780c */ /* 0x000fe20003f25270 */
[----:B------:R-:W-:-:S02]  /*abe0*/  UIADD3 UR16, UR8, 0xc100, URZ ;  /* 0x0000c10008107890 */ /* 0x000fc4000fffe03f */
[----:B------:R-:W-:Y:S01]  /*abf0*/  UIADD3 UR8, UR8, 0x14100, URZ ;  /* 0x0001410008087890 */ /* 0x000fe2000fffe03f */
[----:B------:R-:W-:Y:S01]  /*ac00*/  SEL R10, RZ, 0x1, P1 ;  /* 0x00000001ff0a7807 */ /* 0x000fe20000800000 */
[----:B------:R-:W-:Y:S01]  /*ac10*/  UMOV UR15, 0x10000000 ;  /* 0x10000000000f7882 */ /* 0x000fe20000000000 */
[----:B------:R-:W-:Y:S01]  /*ac20*/  UMOV UR25, UR33 ;  /* 0x0000002100197c82 */ /* 0x000fe20008000000 */
[----:B------:R-:W-:Y:S01]  /*ac30*/  UMOV UR28, UR36 ;  /* 0x00000024001c7c82 */ /* 0x000fe20008000000 */
[----:B------:R-:W-:Y:S01]  /*ac40*/  UMOV UR27, UR35 ;  /* 0x00000023001b7c82 */ /* 0x000fe20008000000 */
[----:B------:R-:W-:Y:S01]  /*ac50*/  UMOV UR17, UR33 ;  /* 0x0000002100117c82 */ /* 0x000fe20008000000 */
[----:B------:R-:W-:Y:S01]  /*ac60*/  UMOV UR18, UR34 ;  /* 0x0000002200127c82 */ /* 0x000fe20008000000 */
[----:B------:R-:W-:Y:S01]  /*ac70*/  UMOV UR20, UR36 ;  /* 0x0000002400147c82 */ /* 0x000fe20008000000 */
[----:B------:R0:W-:Y:S01]  /*ac80*/  UTMALDG.3D [UR32], [UR6], desc[UR14] ;  /* 0x00000e20060075b4 */ /* 0x0001e20008011000 */
[----:B------:R-:W-:Y:S01]  /*ac90*/  UMOV UR9, UR33 ;  /* 0x0000002100097c82 */ /* 0x000fe20008000000 */
[----:B------:R-:W-:Y:S01]  /*aca0*/  UMOV UR11, UR19 ;  /* 0x00000013000b7c82 */ /* 0x000fe20008000000 */
[----:B------:R-:W-:Y:S01]  /*acb0*/  UMOV UR12, UR36 ;  /* 0x00000024000c7c82 */ /* 0x000fe20008000000 */
[----:B------:R-:W-:Y:S01]  /*acc0*/  UMOV UR10, UR26 ;  /* 0x0000001a000a7c82 */ /* 0x000fe20008000000 */
[----:B------:R-:W-:-:S02]  /*acd0*/  LOP3.LUT R3, R3, R10, RZ, 0x3c, !PT ;  /* 0x0000000a03037212 */ /* 0x000fc400078e3cff */
[----:B------:R-:W-:Y:S01]  /*ace0*/  SEL R4, R4, RZ, P1 ;  /* 0x000000ff04047207 */ /* 0x000fe20000800000 */
[----:B------:R0:W-:Y:S01]  /*acf0*/  UTMALDG.3D [UR24], [UR6], desc[UR14] ;  /* 0x00000e18060075b4 */ /* 0x0001e20008011000 */
[----:B------:R0:W-:Y:S01]  /*ad00*/  UTMALDG.3D [UR16], [UR30], desc[UR14] ;  /* 0x00000e101e0075b4 */ /* 0x0001e20008011000 */
[----:B------:R0:W-:Y:S02]  /*ad10*/  UTMALDG.3D [UR8], [UR30], desc[UR14] ;  /* 0x00000e081e0075b4 */ /* 0x0001e40008011000 */
[----:B0-----:R-:W-:Y:S05]  /*ad20*/  @P3 BRA `(.L_x_298) ;  /* 0xfffffffc00183947 */ /* 0x001fea000383ffff */
.L_x_294:
[----:B------:R-:W-:Y:S05]  /*ad30*/  BSYNC B1 ;  /* 0x0000000000017941 */ /* 0x000fea0003800000 */
.L_x_293:
[----:B------:R-:W2:Y:S01]  /*ad40*/  LDL.64 R10, [R1] ;  /* 0x00000000010a7983 */ /* 0x000ea20000100a00 */
[----:B------:R-:W-:Y:S01]  /*ad50*/  LOP3.LUT P4, RZ, R8, 0xff, RZ, 0xc0, !PT ;  /* 0x000000ff08ff7812 */ /* 0x000fe2000788c0ff */
[----:B------:R-:W-:Y:S01]  /*ad60*/  VIADD R4, R7, UR40 ;  /* 0x0000002807047c36 */ /* 0x000fe20008000000 */
[----:B------:R-:W-:Y:S01]  /*ad70*/  ULDC.64 UR6, c[0x0][0x650] ;  /* 0x0001940000067ab9 */ /* 0x000fe20000000a00 */
[----:B------:R-:W-:Y:S01]  /*ad80*/  IMAD.U32 R7, RZ, RZ, UR40 ;  /* 0x00000028ff077e24 */ /* 0x000fe2000f8e00ff */
[----:B------:R-:W-:Y:S01]  /*ad90*/  UISETP.GE.U32.AND UP0, UPT, UR40, 0x3, UPT ;  /* 0x000000032800788c */ /* 0x000fe2000bf06070 */
[----:B------:R-:W-:Y:S01]  /*ada0*/  BSSY B1, `(.L_x_299) ;  /* 0x000006f000017945 */ /* 0x000fe20003800000 */
[----:B------:R-:W-:Y:S01]  /*adb0*/  ISETP.GT.U32.AND P1, PT, R4, 0x2, PT ;  /* 0x000000020400780c */ /* 0x000fe20003f24070 */
[----:B------:R-:W-:Y:S01]  /*adc0*/  IMAD.MOV.U32 R19, RZ, RZ, -0x1 ;  /* 0xffffffffff137424 */ /* 0x000fe200078e00ff */
[----:B------:R-:W-:Y:S01]  /*add0*/  PRMT R8, RZ, 0x7610, R8 ;  /* 0x00007610ff087816 */ /* 0x000fe20000000008 */
[----:B------:R-:W-:Y:S01]  /*ade0*/  IMAD.MOV.U32 R22, RZ, RZ, -0x1 ;  /* 0xffffffffff167424 */ /* 0x000fe200078e00ff */
[----:B------:R-:W-:-:S02]  /*adf0*/  ISETP.LT.U32.AND P1, PT, R7, 0x3, P1 ;  /* 0x000000030700780c */ /* 0x000fc40000f21070 */
[----:B------:R-:W-:Y:S01]  /*ae00*/  PLOP3.LUT P3, PT, PT, PT, UP0, 0x80, 0x0 ;  /* 0x000000000000781c */ /* 0x000fe20003f6f008 */
[----:B------:R-:W0:Y:S01]  /*ae10*/  @P4 S2R R3, SR_CgaCtaId ;  /* 0x0000000000034919 */ /* 0x000e220000008800 */
[----:B------:R-:W-:-:S04]  /*ae20*/  @P4 MOV R2, 0x400 ;  /* 0x0000040000024802 */ /* 0x000fc80000000f00 */
[----:B0-----:R-:W-:Y:S01]  /*ae30*/  @P4 LEA R5, R3, R2, 0x18 ;  /* 0x0000000203054211 */ /* 0x001fe200078ec0ff */
[----:B------:R-:W-:-:S03]  /*ae40*/  IMAD.WIDE.U32 R2, R4, -0x55555555, RZ ;  /* 0xaaaaaaab04027825 */ /* 0x000fc600078e00ff */
[----:B------:R0:W-:Y:S01]  /*ae50*/  @P4 SYNCS.ARRIVE.TRANS64.A1T0 RZ, [R5+URZ+0x68], RZ ;  /* 0x000068ff05ff49a7 */ /* 0x0001e2000810003f */
[----:B------:R-:W-:Y:S01]  /*ae60*/  IMAD.MOV.U32 R2, RZ, RZ, -0x1 ;  /* 0xffffffffff027424 */ /* 0x000fe200078e00ff */
[----:B0-----:R-:W-:Y:S02]  /*ae70*/  SHF.R.U32.HI R5, RZ, 0x1, R3 ;  /* 0x00000001ff057819 */ /* 0x001fe40000011603 */
[----:B------:R-:W-:-:S03]  /*ae80*/  SEL R3, RZ, 0x1, !P1 ;  /* 0x00000001ff037807 */ /* 0x000fc60004800000 */
[----:B------:R-:W-:Y:S01]  /*ae90*/  IMAD R7, R5, -0x3, R4 ;  /* 0xfffffffd05077824 */ /* 0x000fe200078e0204 */
[----:B------:R-:W-:Y:S02]  /*aea0*/  LOP3.LUT R0, R0, R3, RZ, 0x3c, !PT ;  /* 0x0000000300007212 */ /* 0x000fe400078e3cff */
[----:B------:R-:W-:Y:S02]  /*aeb0*/  PRMT R3, RZ, 0x7610, R3 ;  /* 0x00007610ff037816 */ /* 0x000fe40000000003 */
[----:B------:R-:W-:Y:S02]  /*aec0*/  @P3 LOP3.LUT R0, R0, 0x1, R5, 0x78, !PT ;  /* 0x0000000100003812 */ /* 0x000fe400078e7805 */
[----:B--2---:R-:W-:-:S04]  /*aed0*/  IADD3 R18, P4, R18, R10, RZ ;  /* 0x0000000a12127210 */ /* 0x004fc80007f9e0ff */
[----:B------:R-:W-:Y:S01]  /*aee0*/  ISETP.GE.U32.AND P1, PT, R18, UR6, PT ;  /* 0x0000000612007c0c */ /* 0x000fe2000bf26070 */
[----:B------:R-:W-:-:S05]  /*aef0*/  IMAD.X R17, R17, 0x1, R23, P4 ;  /* 0x0000000111117824 */ /* 0x000fca00020e0617 */
[----:B------:R-:W-:-:S13]  /*af00*/  ISETP.GE.U32.AND.EX P1, PT, R17, UR7, PT, P1 ;  /* 0x0000000711007c0c */ /* 0x000fda000bf26110 */
[----:B------:R-:W-:Y:S05]  /*af10*/  @P1 BRA `(.L_x_300) ;  /* 0x00000004005c1947 */ /* 0x000fea0003800000 */
[----:B------:R-:W0:Y:S01]  /*af20*/  S2R R11, SR_CTAID.X ;  /* 0x00000000000b7919 */ /* 0x000e220000002500 */
[----:B------:R-:W-:Y:S01]  /*af30*/  ULDC.64 UR6, c[0x0][0x628] ;  /* 0x00018a0000067ab9 */ /* 0x000fe20000000a00 */
[----:B------:R-:W1:Y:S01]  /*af40*/  LDC R12, c[0x0][0x144] ;  /* 0x00005100ff0c7b82 */ /* 0x000e620000000800 */
[----:B------:R-:W-:Y:S01]  /*af50*/  ISETP.NE.U32.AND P1, PT, RZ, UR6, PT ;  /* 0x00000006ff007c0c */ /* 0x000fe2000bf25070 */
[----:B------:R-:W2:Y:S01]  /*af60*/  S2R R9, SR_CTAID.Y ;  /* 0x0000000000097919 */ /* 0x000ea20000002600 */
[----:B------:R-:W-:Y:S01]  /*af70*/  ULDC UR8, c[0x0][0x150] ;  /* 0x0000540000087ab9 */ /* 0x000fe20000000800 */
[----:B------:R-:W-:Y:S01]  /*af80*/  ULDC UR9, c[0x0][0x630] ;  /* 0x00018c0000097ab9 */ /* 0x000fe20000000800 */
[----:B------:R-:W-:Y:S01]  /*af90*/  ISETP.NE.AND.EX P1, PT, RZ, UR7, PT, P1 ;  /* 0x00000007ff007c0c */ /* 0x000fe2000bf25310 */
[----:B------:R-:W-:Y:S01]  /*afa0*/  IMAD.MOV.U32 R2, RZ, RZ, R18 ;  /* 0x000000ffff027224 */ /* 0x000fe200078e0012 */
[----:B0-----:R-:W-:-:S05]  /*afb0*/  I2FP.F32.U32 R3, R11 ;  /* 0x0000000b00037245 */ /* 0x001fca0000201000 */
[----:B------:R-:W-:Y:S01]  /*afc0*/  FMUL R14, R3, UR8 ;  /* 0x00000008030e7c20 */ /* 0x000fe20008400000 */
[----:B------:R-:W-:-:S05]  /*afd0*/  IMAD.MOV.U32 R3, RZ, RZ, R17 ;  /* 0x000000ffff037224 */ /* 0x000fca00078e0011 */
[----:B--2---:R-:W-:Y:S05]  /*afe0*/  @!P1 BRA `(.L_x_301) ;  /* 0x0000000000289947 */ /* 0x004fea0003800000 */
[----:B------:R-:W-:Y:S02]  /*aff0*/  ULDC UR8, c[0x0][0x634] ;  /* 0x00018d0000087ab9 */ /* 0x000fe40000000800 */
[----:B------:R-:W-:-:S05]  /*b000*/  IADD3 R3, P1, R18, UR8, RZ ;  /* 0x0000000812037c10 */ /* 0x000fca000ff3e0ff */
[----:B------:R-:W-:-:S04]  /*b010*/  IMAD.X R13, RZ, RZ, R17, P1 ;  /* 0x000000ffff0d7224 */ /* 0x000fc800008e0611 */
[----:B------:R-:W-:-:S04]  /*b020*/  IMAD.WIDE.U32 R4, R13, UR6, RZ ;  /* 0x000000060d047c25 */ /* 0x000fc8000f8e00ff */
[----:B------:R-:W-:-:S04]  /*b030*/  IMAD.WIDE.U32 R4, P1, R3, UR7, R4 ;  /* 0x0000000703047c25 */ /* 0x000fc8000f820004 */
[----:B------:R-:W-:-:S04]  /*b040*/  IMAD.WIDE.U32 R2, R3, UR6, RZ ;  /* 0x0000000603027c25 */ /* 0x000fc8000f8e00ff */
[----:B------:R-:W-:Y:S01]  /*b050*/  IMAD.MOV.U32 R2, RZ, RZ, R5 ;  /* 0x000000ffff027224 */ /* 0x000fe200078e0005 */
[----:B------:R-:W-:Y:S01]  /*b060*/  IADD3 RZ, P3, R3, R4, RZ ;  /* 0x0000000403ff7210 */ /* 0x000fe20007f7e0ff */
[----:B------:R-:W-:-:S04]  /*b070*/  IMAD.X R3, RZ, RZ, RZ, P1 ;  /* 0x000000ffff037224 */ /* 0x000fc800008e06ff */
[----:B------:R-:W-:-:S08]  /*b080*/  IMAD.WIDE.U32.X R2, R13, UR7, R2, P3 ;  /* 0x000000070d027c25 */ /* 0x000fd000098e0402 */
.L_x_301:
[--C-:B------:R-:W-:Y:S01]  /*b090*/  SHF.R.U64 R10, R2, UR9, R3.reuse ;  /* 0x00000009020a7c19 */ /* 0x100fe20008001203 */
[----:B------:R-:W0:Y:S01]  /*b0a0*/  F2I.U32.TRUNC.NTZ R14, R14 ;  /* 0x0000000e000e7305 */ /* 0x000e22000020f000 */
[----:B------:R-:W-:Y:S01]  /*b0b0*/  SHF.R.U32.HI R2, RZ, UR9, R3 ;  /* 0x00000009ff027c19 */ /* 0x000fe20008011603 */
[----:B------:R-:W-:Y:S01]  /*b0c0*/  ULDC.64 UR6, c[0x0][0x620] ;  /* 0x0001880000067ab9 */ /* 0x000fe20000000a00 */
[----:B------:R-:W-:Y:S01]  /*b0d0*/  IADD3 R5, P1, RZ, -R10, RZ ;  /* 0x8000000aff057210 */ /* 0x000fe20007f3e0ff */
[----:B------:R-:W-:Y:S01]  /*b0e0*/  IMAD.MOV.U32 R3, RZ, RZ, R17 ;  /* 0x000000ffff037224 */ /* 0x000fe200078e0011 */
[----:B------:R-:W-:-:S03]  /*b0f0*/  ULDC.64 UR8, c[0x0][0x640] ;  /* 0x0001900000087ab9 */ /* 0x000fc60000000a00 */
[----:B------:R-:W-:Y:S01]  /*b100*/  IMAD.X R2, RZ, RZ, ~R2, P1 ;  /* 0x000000ffff027224 */ /* 0x000fe200008e0e02 */
[----:B------:R-:W-:-:S03]  /*b110*/  ISETP.NE.U32.AND P1, PT, RZ, UR8, PT ;  /* 0x00000008ff007c0c */ /* 0x000fc6000bf25070 */
[----:B------:R-:W-:Y:S01]  /*b120*/  IMAD R4, R2, UR6, RZ ;  /* 0x0000000602047c24 */ /* 0x000fe2000f8e02ff */
[----:B------:R-:W-:Y:S01]  /*b130*/  ISETP.NE.AND.EX P1, PT, RZ, UR9, PT, P1 ;  /* 0x00000009ff007c0c */ /* 0x000fe2000bf25310 */
[----:B------:R-:W-:-:S04]  /*b140*/  IMAD.MOV.U32 R2, RZ, RZ, R18 ;  /* 0x000000ffff027224 */ /* 0x000fc800078e0012 */
[----:B------:R-:W-:Y:S01]  /*b150*/  IMAD.WIDE.U32 R2, R5, UR6, R2 ;  /* 0x0000000605027c25 */ /* 0x000fe2000f8e0002 */
[----:B------:R-:W-:-:S03]  /*b160*/  ULDC UR6, c[0x0][0x618] ;  /* 0x0001860000067ab9 */ /* 0x000fc60000000800 */
[----:B------:R-:W-:Y:S01]  /*b170*/  IMAD R5, R5, UR7, R4 ;  /* 0x0000000705057c24 */ /* 0x000fe2000f8e0204 */
[----:B------:R-:W-:Y:S01]  /*b180*/  ULDC UR7, c[0x0][0x154] ;  /* 0x0000550000077ab9 */ /* 0x000fe20000000800 */
[----:B0-----:R-:W-:Y:S02]  /*b190*/  IMAD.MOV R4, RZ, RZ, -R14 ;  /* 0x000000ffff047224 */ /* 0x001fe400078e0a0e */
[----:B------:R-:W0:Y:S01]  /*b1a0*/  LDC R14, c[0x0][0x148] ;  /* 0x00005200ff0e7b82 */ /* 0x000e220000000800 */
[----:B------:R-:W-:Y:S02]  /*b1b0*/  IMAD.IADD R3, R3, 0x1, R5 ;  /* 0x0000000103037824 */ /* 0x000fe400078e0205 */
[----:B-1----:R-:W-:Y:S01]  /*b1c0*/  IMAD R11, R12, R4, R11 ;  /* 0x000000040c0b7224 */ /* 0x002fe200078e020b */
[----:B------:R-:W-:Y:S02]  /*b1d0*/  I2FP.F32.U32 R4, R9 ;  /* 0x0000000900047245 */ /* 0x000fe40000201000 */
[----:B------:R-:W-:-:S02]  /*b1e0*/  SHF.R.U64 R12, R2, UR6, R3 ;  /* 0x00000006020c7c19 */ /* 0x000fc40008001203 */
[----:B------:R-:W-:Y:S01]  /*b1f0*/  SHF.R.U32.HI R3, RZ, UR6, R3 ;  /* 0x00000006ff037c19 */ /* 0x000fe20008011603 */
[----:B------:R-:W-:Y:S01]  /*b200*/  FMUL R4, R4, UR7 ;  /* 0x0000000704047c20 */ /* 0x000fe20008400000 */
[----:B------:R-:W-:Y:S02]  /*b210*/  ULDC UR6, c[0x0][0x608] ;  /* 0x0001820000067ab9 */ /* 0x000fe40000000800 */
[--C-:B------:R-:W-:Y:S01]  /*b220*/  SHF.R.U64 R15, R12, UR6, R3.reuse ;  /* 0x000000060c0f7c19 */ /* 0x100fe20008001203 */
[----:B------:R1:W2:Y:S01]  /*b230*/  F2I.U32.TRUNC.NTZ R20, R4 ;  /* 0x0000000400147305 */ /* 0x0002a2000020f000 */
[----:B------:R-:W-:Y:S01]  /*b240*/  SHF.R.U32.HI R2, RZ, UR6, R3 ;  /* 0x00000006ff027c19 */ /* 0x000fe20008011603 */
[----:B------:R-:W-:-:S03]  /*b250*/  ULDC UR6, c[0x0][0x658] ;  /* 0x0001960000067ab9 */ /* 0x000fc60000000800 */
[--C-:B------:R-:W-:Y:S02]  /*b260*/  SHF.R.U64 R13, R15, UR6, R2.reuse ;  /* 0x000000060f0d7c19 */ /* 0x100fe40008001202 */
[----:B------:R-:W-:-:S03]  /*b270*/  SHF.R.U32.HI R19, RZ, UR6, R2 ;  /* 0x00000006ff137c19 */ /* 0x000fc60008011602 */
[----:B------:R-:W-:Y:S02]  /*b280*/  IMAD.MOV.U32 R2, RZ, RZ, R13 ;  /* 0x000000ffff027224 */ /* 0x000fe400078e000d */
[----:B------:R-:W-:Y:S01]  /*b290*/  IMAD.MOV.U32 R3, RZ, RZ, R19 ;  /* 0x000000ffff037224 */ /* 0x000fe200078e0013 */
[----:B-1----:R-:W-:Y:S06]  /*b2a0*/  @!P1 BRA `(.L_x_302) ;  /* 0x0000000000289947 */ /* 0x002fec0003800000 */
        /* <DEDUP_REMOVED lines=10> */
.L_x_302:
[----:B------:R-:W1:Y:S01]  /*b350*/  LDC R4, c[0x0][0x65c] ;  /* 0x00019700ff047b82 */ /* 0x000e620000000800 */
[----:B------:R-:W-:Y:S01]  /*b360*/  ULDC UR6, c[0x0][0x648] ;  /* 0x0001920000067ab9 */ /* 0x000fe20000000800 */
[----:B------:R-:W-:Y:S01]  /*b370*/  LOP3.LUT R15, R15, UR5, RZ, 0xc0, !PT ;  /* 0x000000050f0f7c12 */ /* 0x000fe2000f8ec0ff */
[----:B--2---:R-:W-:Y:S01]  /*b380*/  IMAD.MOV R20, RZ, RZ, -R20 ;  /* 0x000000ffff147224 */ /* 0x004fe200078e0a14 */
[----:B------:R-:W-:Y:S01]  /*b390*/  SHF.R.U64 R2, R2, UR6, R3 ;  /* 0x0000000602027c19 */ /* 0x000fe20008001203 */
[----:B------:R-:W-:Y:S01]  /*b3a0*/  ULDC UR6, c[0x0][0x638] ;  /* 0x00018e0000067ab9 */ /* 0x000fe20000000800 */
[----:B------:R-:W-:Y:S01]  /*b3b0*/  LOP3.LUT R12, R12, UR4, RZ, 0xc0, !PT ;  /* 0x000000040c0c7c12 */ /* 0x000fe2000f8ec0ff */
[----:B------:R-:W-:Y:S01]  /*b3c0*/  ULDC UR7, c[0x0][0x610] ;  /* 0x0001840000077ab9 */ /* 0x000fe20000000800 */
[----:B------:R-:W-:Y:S01]  /*b3d0*/  IMAD.MOV.U32 R3, RZ, RZ, 0x1 ;  /* 0x00000001ff037424 */ /* 0x000fe200078e00ff */
[----:B-1----:R-:W-:Y:S01]  /*b3e0*/  ISETP.NE.AND P1, PT, R4, 0x1, PT ;  /* 0x000000010400780c */ /* 0x002fe20003f25270 */
[----:B------:R-:W-:-:S02]  /*b3f0*/  IMAD.MOV R4, RZ, RZ, -R2 ;  /* 0x000000ffff047224 */ /* 0x000fc400078e0a02 */
[----:B------:R-:W-:Y:S02]  /*b400*/  IMAD R2, R2, UR13, R15 ;  /* 0x0000000d02027c24 */ /* 0x000fe4000f8e020f */
[----:B------:R-:W-:Y:S01]  /*b410*/  IMAD R13, R4, UR6, R13 ;  /* 0x00000006040d7c24 */ /* 0x000fe2000f8e020d */
[----:B------:R-:W-:-:S07]  /*b420*/  ULDC UR6, c[0x0][0x600] ;  /* 0x0001800000067ab9 */ /* 0x000fce0000000800 */
[----:B0-----:R-:W-:-:S04]  /*b430*/  @P1 IMAD R11, R14, R20, R9 ;  /* 0x000000140e0b1224 */ /* 0x001fc800078e0209 */
[----:B------:R-:W-:Y:S02]  /*b440*/  IMAD R11, R2, UR7, R11 ;  /* 0x00000007020b7c24 */ /* 0x000fe4000f8e020b */
[----:B------:R-:W-:-:S05]  /*b450*/  IMAD R2, R13, UR6, R12 ;  /* 0x000000060d027c24 */ /* 0x000fca000f8e020c */
[----:B------:R-:W-:Y:S02]  /*b460*/  SEL R22, R2, R11, !P1 ;  /* 0x0000000b02167207 */ /* 0x000fe40004800000 */
[----:B------:R-:W-:Y:S01]  /*b470*/  SEL R19, R11, R2, !P1 ;  /* 0x000000020b137207 */ /* 0x000fe20004800000 */
[----:B------:R-:W-:-:S07]  /*b480*/  IMAD.MOV.U32 R2, RZ, RZ, R10 ;  /* 0x000000ffff027224 */ /* 0x000fce00078e000a */
.L_x_300:
[----:B------:R-:W-:Y:S05]  /*b490*/  BSYNC B1 ;  /* 0x0000000000017941 */ /* 0x000fea0003800000 */
.L_x_299:
[----:B------:R-:W-:-:S13]  /*b4a0*/  LOP3.LUT P1, RZ, R3, 0xff, RZ, 0xc0, !PT ;  /* 0x000000ff03ff7812 */ /* 0x000fda000782c0ff */
[----:B------:R-:W-:Y:S05]  /*b4b0*/  @P1 BRA `(.L_x_303) ;  /* 0xfffffff400001947 */ /* 0x000fea000383ffff */
[----:B------:R-:W-:Y:S05]  /*b4c0*/  BSYNC B0 ;  /* 0x0000000000007941 */ /* 0x000fea0003800000 */
.L_x_291:
[----:B------:R-:W-:-:S03]  /*b4d0*/  UMOV UR6, 0xffffffff ;  /* 0xffffffff00067882 */ /* 0x000fc60000000000 */
[----:B------:R-:W-:Y:S05]  /*b4e0*/  BRA.DIV UR6, `(.L_x_304) ;  /* 0x00000006061c7947 */ /* 0x000fea000b800000 */
[----:B------:R-:W-:-:S13]  /*b4f0*/  ELECT P6, URZ, PT ;  /* 0x00000000003f782f */ /* 0x000fda00038c0000 */
.L_x_319:
[----:B------:R-:W-:Y:S04]  /*b500*/  BSSY B0, `(.L_x_305) ;  /* 0x0000022000007945 */ /* 0x000fe80003800000 */
[----:B------:R-:W-:Y:S05]  /*b510*/  @!P6 BRA `(.L_x_306) ;  /* 0x000000000080e947 */ /* 0x000fea0003800000 */
[----:B------:R-:W-:-:S04]  /*b520*/  LOP3.LUT R16, R16, 0x2, RZ, 0xfc, !PT ;  /* 0x0000000210107812 */ /* 0x000fc800078efcff */
[----:B------:R-:W-:-:S13]  /*b530*/  ISETP.NE.AND P0, PT, R16, 0x3, PT ;  /* 0x000000031000780c */ /* 0x000fda0003f05270 */
[----:B------:R-:W-:Y:S05]  /*b540*/  @!P0 BRA `(.L_x_307) ;  /* 0x0000000000048947 */ /* 0x000fea0003800000 */
[----:B------:R-:W-:Y:S01]  /*b550*/  BPT.TRAP 0x1 ;  /* 0x000000040000795c */ /* 0x000fe20000300000 */
.L_x_307:
[----:B------:R-:W0:Y:S01]  /*b560*/  S2R R3, SR_CgaCtaId ;  /* 0x0000000000037919 */ /* 0x000e220000008800 */
[----:B------:R-:W-:Y:S02]  /*b570*/  MOV R2, 0x400 ;  /* 0x0000040000027802 */ /* 0x000fe40000000f00 */
[----:B------:R-:W-:Y:S02]  /*b580*/  SHF.L.U32 R4, R0, 0x1f, RZ ;  /* 0x0000001f00047819 */ /* 0x000fe400000006ff */
[----:B0-----:R-:W-:-:S05]  /*b590*/  LEA R2, R3, R2, 0x18 ;  /* 0x0000000203027211 */ /* 0x001fca00078ec0ff */
[----:B------:R-:W-:-:S04]  /*b5a0*/  VIADD R2, R2, 0x18 ;  /* 0x0000001802027836 */ /* 0x000fc80000000000 */
[C---:B------:R-:W-:Y:S02]  /*b5b0*/  IMAD R9, R7.reuse, 0x8, R2 ;  /* 0x0000000807097824 */ /* 0x040fe400078e0202 */
[----:B------:R-:W-:Y:S02]  /*b5c0*/  VIADD R7, R7, 0x1 ;  /* 0x0000000107077836 */ /* 0x000fe40000000000 */
[----:B------:R-:W0:Y:S03]  /*b5d0*/  SYNCS.PHASECHK.TRANS64.TRYWAIT P0, [R9+URZ], R4 ;  /* 0x00000004090075a7 */ /* 0x000e26000800017f */
[----:B------:R-:W-:-:S04]  /*b5e0*/  ISETP.NE.AND P1, PT, R7, 0x3, PT ;  /* 0x000000030700780c */ /* 0x000fc80003f25270 */
[----:B------:R-:W-:Y:S02]  /*b5f0*/  SEL R3, RZ, 0x1, P1 ;  /* 0x00000001ff037807 */ /* 0x000fe40000800000 */
[----:B------:R-:W-:Y:S02]  /*b600*/  SEL R7, R7, RZ, P1 ;  /* 0x000000ff07077207 */ /* 0x000fe40000800000 */
[----:B------:R-:W-:-:S03]  /*b610*/  LOP3.LUT R11, R0, R3, RZ, 0x3c, !PT ;  /* 0x00000003000b7212 */ /* 0x000fc600078e3cff */
[----:B------:R-:W-:Y:S01]  /*b620*/  IMAD R6, R7, 0x8, R2 ;  /* 0x0000000807067824 */ /* 0x000fe200078e0202 */
[----:B------:R-:W-:Y:S01]  /*b630*/  SHF.L.U32 R5, R11, 0x1f, RZ ;  /* 0x0000001f0b057819 */ /* 0x000fe200000006ff */
[----:B0-----:R-:W-:Y:S06]  /*b640*/  @!P0 BRA `(.L_x_308) ;  /* 0x0000000000e48947 */ /* 0x001fec0003800000 */
.L_x_320:
[----:B------:R-:W1:Y:S01]  /*b650*/  SYNCS.PHASECHK.TRANS64.TRYWAIT P0, [R6+URZ], R5 ;  /* 0x00000005060075a7 */ /* 0x000e62000800017f */
[----:B------:R-:W-:-:S05]  /*b660*/  VIADD R0, R7, 0x1 ;  /* 0x0000000107007836 */ /* 0x000fca0000000000 */
[----:B------:R-:W-:-:S04]  /*b670*/  ISETP.NE.AND P1, PT, R0, 0x3, PT ;  /* 0x000000030000780c */ /* 0x000fc80003f25270 */
[----:B0-----:R-:W-:Y:S02]  /*b680*/  SEL R4, RZ, 0x1, P1 ;  /* 0x00000001ff047807 */ /* 0x001fe40000800000 */
[----:B------:R-:W-:Y:S02]  /*b690*/  SEL R3, R0, RZ, P1 ;  /* 0x000000ff00037207 */ /* 0x000fe40000800000 */
[----:B------:R-:W-:Y:S01]  /*b6a0*/  LOP3.LUT R0, R11, R4, RZ, 0x3c, !PT ;  /* 0x000000040b007212 */ /* 0x000fe200078e3cff */
[----:B-1----:R-:W-:Y:S06]  /*b6b0*/  @!P0 BRA `(.L_x_309) ;  /* 0x0000000000dc8947 */ /* 0x002fec0003800000 */
.L_x_321:
[----:B------:R-:W-:Y:S01]  /*b6c0*/  IMAD R3, R3, 0x8, R2 ;  /* 0x0000000803037824 */ /* 0x000fe200078e0202 */
[----:B------:R-:W-:-:S07]  /*b6d0*/  SHF.L.U32 R0, R0, 0x1f, RZ ;  /* 0x0000001f00007819 */ /* 0x000fce00000006ff */
.L_x_310:
[----:B-1----:R1:W2:Y:S02]  /*b6e0*/  SYNCS.PHASECHK.TRANS64.TRYWAIT P0, [R3+URZ], R0 ;  /* 0x00000000030075a7 */ /* 0x0022a4000800017f */
[----:B--2---:R-:W-:Y:S05]  /*b6f0*/  @!P0 NANOSLEEP.SYNCS 0x989680 ;  /* 0x009896800000895d */ /* 0x004fea0003900000 */
[----:B------:R-:W2:Y:S02]  /*b700*/  @!P0 SYNCS.PHASECHK.TRANS64 P0, [R3+URZ], R0 ;  /* 0x00000000030085a7 */ /* 0x000ea4000800007f */
[----:B--2---:R-:W-:Y:S05]  /*b710*/  @!P0 BRA `(.L_x_310) ;  /* 0xfffffffc00f08947 */ /* 0x004fea000383ffff */
.L_x_306:
[----:B------:R-:W-:Y:S05]  /*b720*/  BSYNC B0 ;  /* 0x0000000000007941 */ /* 0x000fea0003800000 */
.L_x_305:
[----:B------:R-:W-:Y:S05]  /*b730*/  EXIT ;  /* 0x000000000000794d */ /* 0x000fea0003800000 */
.L_x_15:
[----:B-1----:R1:W2:Y:S02]  /*b740*/  SYNCS.PHASECHK.TRANS64.TRYWAIT P0, [R159+URZ], R0 ;  /* 0x000000009f0075a7 */ /* 0x0022a4000800017f */
[----:B--2---:R-:W-:Y:S05]  /*b750*/  @!P0 NANOSLEEP.SYNCS 0x989680 ;  /* 0x009896800000895d */ /* 0x004fea0003900000 */
[----:B------:R-:W2:Y:S02]  /*b760*/  @!P0 SYNCS.PHASECHK.TRANS64 P0, [R159+URZ], R0 ;  /* 0x000000009f0085a7 */ /* 0x000ea4000800007f */
[----:B--2---:R-:W-:Y:S05]  /*b770*/  @!P0 BRA `(.L_x_15) ;  /* 0xfffffffc00f08947 */ /* 0x004fea000383ffff */
[----:B------:R-:W-:Y:S05]  /*b780*/  BRA `(.L_x_311) ;  /* 0xffffff5c00347947 */ /* 0x000fea000383ffff */
.L_x_20:
[----:B--2---:R2:W3:Y:S02]  /*b790*/  SYNCS.PHASECHK.TRANS64.TRYWAIT P1, [R3+URZ], R0 ;  /* 0x00000000030075a7 */ /* 0x0044e4000802017f */
[----:B---3--:R-:W-:Y:S05]  /*b7a0*/  @!P1 NANOSLEEP.SYNCS 0x989680 ;  /* 0x009896800000995d */ /* 0x008fea0003900000 */
[----:B------:R-:W3:Y:S02]  /*b7b0*/  @!P1 SYNCS.PHASECHK.TRANS64 P1, [R3+URZ], R0 ;  /* 0x00000000030095a7 */ /* 0x000ee4000802007f */
[----:B---3--:R-:W-:Y:S05]  /*b7c0*/  @!P1 BRA `(.L_x_20) ;  /* 0xfffffffc00f09947 */ /* 0x008fea000383ffff */
[----:B------:R-:W-:Y:S05]  /*b7d0*/  BRA `(.L_x_19) ;  /* 0xffffff5c00a07947 */ /* 0x000fea000383ffff */
.L_x_25:
[----:B--2---:R-:W-:-:S04]  /*b7e0*/  IMAD.U32 R4, RZ, RZ, UR8 ;  /* 0x00000008ff047e24 */ /* 0x004fc8000f8e00ff */
[----:B------:R2:W3:Y:S03]  /*b7f0*/  SYNCS.PHASECHK.TRANS64.TRYWAIT P1, [R4+URZ], R3 ;  /* 0x00000003040075a7 */ /* 0x0004e6000802017f */
[----:B---3--:R-:W-:Y:S05]  /*b800*/  @!P1 NANOSLEEP.SYNCS 0x989680 ;  /* 0x009896800000995d */ /* 0x008fea0003900000 */
[----:B------:R-:W3:Y:S02]  /*b810*/  @!P1 SYNCS.PHASECHK.TRANS64 P1, [R4+URZ], R3 ;  /* 0x00000003040095a7 */ /* 0x000ee4000802007f */
[----:B---3--:R-:W-:Y:S05]  /*b820*/  @!P1 BRA `(.L_x_25) ;  /* 0xfffffffc00ec9947 */ /* 0x008fea000383ffff */
[----:B------:R-:W-:Y:S05]  /*b830*/  BRA `(.L_x_24) ;  /* 0xffffff6000fc7947 */ /* 0x000fea000383ffff */
.L_x_31:
[----:B-1----:R1:W2:Y:S02]  /*b840*/  SYNCS.PHASECHK.TRANS64.TRYWAIT P0, [R159+URZ+0x10], R0 ;  /* 0x000010009f0075a7 */ /* 0x0022a4000800017f */
[----:B--2---:R-:W-:Y:S05]  /*b850*/  @!P0 NANOSLEEP.SYNCS 0x989680 ;  /* 0x009896800000895d */ /* 0x004fea0003900000 */
[----:B------:R-:W2:Y:S02]  /*b860*/  @!P0 SYNCS.PHASECHK.TRANS64 P0, [R159+URZ+0x10], R0 ;  /* 0x000010009f0085a7 */ /* 0x000ea4000800007f */
[----:B--2---:R-:W-:Y:S05]  /*b870*/  @!P0 BRA `(.L_x_31) ;  /* 0xfffffffc00f08947 */ /* 0x004fea000383ffff */
[----:B------:R-:W-:Y:S05]  /*b880*/  BRA `(.L_x_312) ;  /* 0xffffff6800c07947 */ /* 0x000fea000383ffff */
.L_x_292:
[----:B------:R-:W-:Y:S01]  /*b890*/  BSSY B1, `(.L_x_313) ;  /* 0x0000006000017945 */ /* 0x000fe20003800000 */
[----:B------:R-:W-:-:S07]  /*b8a0*/  IMAD.MOV.U32 R15, RZ, RZ, -0x1 ;  /* 0xffffffffff0f7424 */ /* 0x000fce00078e00ff */
[----:B-----5:R-:W-:Y:S05]  /*b8b0*/  WARPSYNC.COLLECTIVE R15, `(.L_x_314) ;  /* 0x000000000f0c7348 */ /* 0x020fea0003c00000 */
[----:B------:R-:W-:Y:S02]  /*b8c0*/  ELECT P6, UR62, PT ;  /* 0x00000000003e782f */ /* 0x000fe400038c0000 */
[----:B------:R-:W-:Y:S01]  /*b8d0*/  MOV R14, UR62 ;  /* 0x0000003e000e7c02 */ /* 0x000fe20008000f00 */
[----:B-----5:R-:W-:Y:S10]  /*b8e0*/  ENDCOLLECTIVE ;  /* 0x000000000000791b */ /* 0x020ff40003800000 */
.L_x_314:
[----:B------:R-:W-:Y:S05]  /*b8f0*/  BSYNC B1 ;  /* 0x0000000000017941 */ /* 0x000fea0003800000 */
.L_x_313:
[----:B------:R-:W-:Y:S05]  /*b900*/  BRA `(.L_x_315) ;  /* 0xffffffec00f87947 */ /* 0x000fea000383ffff */
.L_x_295:
[----:B0-----:R0:W1:Y:S02]  /*b910*/  SYNCS.PHASECHK.TRANS64.TRYWAIT P1, [R10+URZ+0x18], R5 ;  /* 0x000018050a0075a7 */ /* 0x001064000802017f */
[----:B-1----:R-:W-:Y:S05]  /*b920*/  @!P1 NANOSLEEP.SYNCS 0x989680 ;  /* 0x009896800000995d */ /* 0x002fea0003900000 */
[----:B------:R-:W1:Y:S02]  /*b930*/  @!P1 SYNCS.PHASECHK.TRANS64 P1, [R10+URZ+0x18], R5 ;  /* 0x000018050a0095a7 */ /* 0x000e64000802007f */
[----:B-1----:R-:W-:Y:S05]  /*b940*/  @!P1 BRA `(.L_x_295) ;  /* 0xfffffffc00f09947 */ /* 0x002fea000383ffff */
[----:B------:R-:W-:Y:S05]  /*b950*/  BRA `(.L_x_316) ;  /* 0xfffffff0002c7947 */ /* 0x000fea000383ffff */
.L_x_304:
[----:B------:R-:W-:Y:S01]  /*b960*/  BSSY B0, `(.L_x_317) ;  /* 0x0000006000007945 */ /* 0x000fe20003800000 */
[----:B------:R-:W-:-:S07]  /*b970*/  IMAD.MOV.U32 R15, RZ, RZ, -0x1 ;  /* 0xffffffffff0f7424 */ /* 0x000fce00078e00ff */
[----:B-----5:R-:W-:Y:S05]  /*b980*/  WARPSYNC.COLLECTIVE R15, `(.L_x_318) ;  /* 0x000000000f0c7348 */ /* 0x020fea0003c00000 */
[----:B------:R-:W-:Y:S02]  /*b990*/  ELECT P6, UR62, PT ;  /* 0x00000000003e782f */ /* 0x000fe400038c0000 */
[----:B------:R-:W-:Y:S01]  /*b9a0*/  MOV R14, UR62 ;  /* 0x0000003e000e7c02 */ /* 0x000fe20008000f00 */
[----:B-----5:R-:W-:Y:S10]  /*b9b0*/  ENDCOLLECTIVE ;  /* 0x000000000000791b */ /* 0x020ff40003800000 */
.L_x_318:
[----:B------:R-:W-:Y:S05]  /*b9c0*/  BSYNC B0 ;  /* 0x0000000000007941 */ /* 0x000fea0003800000 */
.L_x_317:
[----:B------:R-:W-:Y:S05]  /*b9d0*/  BRA `(.L_x_319) ;  /* 0xfffffff800c87947 */ /* 0x000fea000383ffff */
.L_x_308:
[----:B0-----:R0:W1:Y:S02]  /*b9e0*/  SYNCS.PHASECHK.TRANS64.TRYWAIT P0, [R9+URZ], R4 ;  /* 0x00000004090075a7 */ /* 0x001064000800017f */
[----:B-1----:R-:W-:Y:S05]  /*b9f0*/  @!P0 NANOSLEEP.SYNCS 0x989680 ;  /* 0x009896800000895d */ /* 0x002fea0003900000 */
[----:B------:R-:W1:Y:S02]  /*ba00*/  @!P0 SYNCS.PHASECHK.TRANS64 P0, [R9+URZ], R4 ;  /* 0x00000004090085a7 */ /* 0x000e64000800007f */
[----:B-1----:R-:W-:Y:S05]  /*ba10*/  @!P0 BRA `(.L_x_308) ;  /* 0xfffffffc00f08947 */ /* 0x002fea000383ffff */
[----:B------:R-:W-:Y:S05]  /*ba20*/  BRA `(.L_x_320) ;  /* 0xfffffffc00087947 */ /* 0x000fea000383ffff */
.L_x_309:
[----:B0-----:R0:W1:Y:S02]  /*ba30*/  SYNCS.PHASECHK.TRANS64.TRYWAIT P0, [R6+URZ], R5 ;  /* 0x00000005060075a7 */ /* 0x001064000800017f */
[----:B-1----:R-:W-:Y:S05]  /*ba40*/  @!P0 NANOSLEEP.SYNCS 0x989680 ;  /* 0x009896800000895d */ /* 0x002fea0003900000 */
[----:B------:R-:W1:Y:S02]  /*ba50*/  @!P0 SYNCS.PHASECHK.TRANS64 P0, [R6+URZ], R5 ;  /* 0x00000005060085a7 */ /* 0x000e64000800007f */
[----:B-1----:R-:W-:Y:S05]  /*ba60*/  @!P0 BRA `(.L_x_309) ;  /* 0xfffffffc00f08947 */ /* 0x002fea000383ffff */
[----:B------:R-:W-:Y:S05]  /*ba70*/  BRA `(.L_x_321) ;  /* 0xfffffffc00107947 */ /* 0x000fea000383ffff */
.L_x_322:
[----:B------:R-:W-:-:S00]  /*ba80*/  BRA `(.L_x_322) ;  /* 0xfffffffc00fc7947 */ /* 0x000fc0000383ffff */
[----:B------:R-:W-:-:S00]  /*ba90*/  NOP ;  /* 0x0000000000007918 */ /* 0x000fc00000000000 */
        /* <DEDUP_REMOVED lines=14> */
.L_x_323:


//--------------------- .nv.global.init           --------------------------
	.section	.nv.global.init,"aw",@progbits
.nv.global.init:
	.type		$str$22,@object
	.size		$str$22,($str$23 - $str$22)
$str$22:
        /*0000*/ 	.byte	0x6b, 0x5f, 0x74, 0x69, 0x6c, 0x65, 0x5f, 0x63, 0x6f, 0x75, 0x6e, 0x74, 0x20, 0x3e, 0x3d, 0x20
        /*0010*/ 	.byte	0x31, 0x00
	.type		$str$23,@object
	.size		$str$23,(__unnamed_1 - $str$23)
$str$23:
        /*0012*/ 	.byte	0x2f, 0x74, 0x6d, 0x70, 0x2f, 0x63, 0x75, 0x74, 0x6c, 0x61, 0x73, 0x73, 0x5f, 0x73, 0x77, 0x65
        /*0022*/ 	.byte	0x65, 0x70, 0x5f, 0x73, 0x72, 0x63, 0x2f, 0x69, 0x6e, 0x63, 0x6c, 0x75, 0x64, 0x65, 0x2f, 0x63
        /*0032*/ 	.byte	0x75, 0x74, 0x6c, 0x61, 0x73, 0x73, 0x2f, 0x67, 0x65, 0x6d, 0x6d, 0x2f, 0x63, 0x6f, 0x6c, 0x6c
        /*0042*/ 	.byte	0x65, 0x63, 0x74, 0x69, 0x76, 0x65, 0x2f, 0x73, 0x6d, 0x39, 0x30, 0x5f, 0x6d, 0x6d, 0x61, 0x5f
        /*0052*/ 	.byte	0x74, 0x6d, 0x61, 0x5f, 0x67, 0x6d, 0x6d, 0x61, 0x5f, 0x73, 0x73, 0x5f, 0x77, 0x61, 0x72, 0x70
        /*0062*/ 	.byte	0x73, 0x70, 0x65, 0x63, 0x69, 0x61, 0x6c, 0x69, 0x7a, 0x65, 0x64, 0x2e, 0x68, 0x70, 0x70, 0x00
	.type		__unnamed_1,@object
	.size		__unnamed_1,(.L_0 - __unnamed_1)
__unnamed_1:
        /*0072*/ 	.byte	0x76, 0x6f, 0x69, 0x64, 0x20, 0x63, 0x75, 0x74, 0x6c, 0x61, 0x73, 0x73, 0x3a, 0x3a, 0x67, 0x65
        /* <DEDUP_REMOVED lines=176> */
        /*0b82*/ 	.byte	0x3a, 0x3a, 0x69, 0x64, 0x65, 0x6e, 0x74, 0x69, 0x74, 0x79, 0x5d, 0x00
.L_0:


//--------------------- .nv.shared._ZN7cutlass13device_kernelINS_4gemm6kernel13GemmUniversalIN4cute5tupleIJiiiiEEENS1_10collective13CollectiveMmaINS1_34MainloopSm90TmaGmmaWarpSpecializedILi3ENS5_IJNS4_1CILi1EEESB_SB_EEENS1_32KernelTmaWarpSpecializedPingpongEEENS5_IJNSA_ILi64EEENSA_ILi256EEESF_EEENS_10tfloat32_tENS5_IJlSB_lEEESI_SJ_NS4_8TiledMMAINS4_8MMA_AtomIJNS4_4SM904GMMA30MMA_64x256x8_F32TF32TF32_SS_TNILNSN_7ScaleInE1ELSP_1EEEEEENS4_6LayoutISC_NS5_IJNSA_ILi0EEEST_ST_EEEEENS5_IJNS4_10UnderscoreESW_SW_EEEEENS4_13SM90_TMA_LOADENS4_14ComposedLayoutINS4_7SwizzleILi3ELi4ELi3EEENS4_18smem_ptr_flag_bitsILi32EEENSS_INS5_IJNSA_ILi8EEENSA_ILi32EEEEEENS5_IJS16_SB_EEEEEEEvNS4_8identityESZ_S1A_vS1B_EENS_8epilogue10collective6detail29Sm90TmaWarpSpecializedAdapterINS1E_15DefaultEpilogueISI_SJ_SJ_NS1D_6thread17LinearCombinationISI_Li1EffLNS1I_9ScaleType4KindE0ELNS_15FloatRoundStyleE2ESI_EENS1_15EpilogueDefaultEEEEEvvEEEEvNT_6ParamsE --------------------------
	.section	.nv.shared._ZN7cutlass13device_kernelINS_4gemm6kernel13GemmUniversalIN4cute5tupleIJiiiiEEENS1_10collective13CollectiveMmaINS1_34MainloopSm90TmaGmmaWarpSpecializedILi3ENS5_IJNS4_1CILi1EEESB_SB_EEENS1_32KernelTmaWarpSpecializedPingpongEEENS5_IJNSA_ILi64EEENSA_ILi256EEESF_EEENS_10tfloat32_tENS5_IJlSB_lEEESI_SJ_NS4_8TiledMMAINS4_8MMA_AtomIJNS4_4SM904GMMA30MMA_64x256x8_F32TF32TF32_SS_TNILNSN_7ScaleInE1ELSP_1EEEEEENS4_6LayoutISC_NS5_IJNSA_ILi0EEEST_ST_EEEEENS5_IJNS4_10UnderscoreESW_SW_EEEEENS4_13SM90_TMA_LOADENS4_14ComposedLayoutINS4_7SwizzleILi3ELi4ELi3EEENS4_18smem_ptr_flag_bitsILi32EEENSS_INS5_IJNSA_ILi8EEENSA_ILi32EEEEEENS5_IJS16_SB_EEEEEEEvNS4_8identityESZ_S1A_vS1B_EENS_8epilogue10collective6detail29Sm90TmaWarpSpecializedAdapterINS1E_15DefaultEpilogueISI_SJ_SJ_NS1D_6thread17LinearCombinationISI_Li1EffLNS1I_9ScaleType4KindE0ELNS_15FloatRoundStyleE2ESI_EENS1_15EpilogueDefaultEEEEEvvEEEEvNT_6ParamsE,"aw",@nobits
	.sectionflags	@""
	.align	16
	.zero		1024


//--------------------- .nv.shared.reserved.0     --------------------------
	.section	.nv.shared.reserved.0,"aw",@nobits
	.weak		__nv_reservedSMEM_offset_0_alias
	.size		__nv_reservedSMEM_offset_0_alias, 0, 0
	.other		__nv_reservedSMEM_offset_0_alias,@"STO_CUDA_RESERVED_SHARED STV_DEFAULT"
__nv_reservedSMEM_offset_0_alias:
	.zero		0


//--------------------- .nv.global                --------------------------
	.section	.nv.global,"aw",@nobits
.nv.global:
	.type		_ZN40_INTERNAL_fd135cb0_4_k_cu_027c508e_265224cute1_E,@object
	.size		_ZN40_INTERNAL_fd135cb0_4_k_cu_027c508e_265224cute1_E,(_ZN40_INTERNAL_fd135cb0_4_k_cu_027c508e_265224cuda3std3__45__cpo6cbeginE - _ZN40_INTERNAL_fd135cb0_4_k_cu_027c508e_265224cute1_E)
_ZN40_INTERNAL_fd135cb0_4_k_cu_027c508e_265224cute1_E:
	.zero		1
	.type		_ZN40_INTERNAL_fd135cb0_4_k_cu_027c508e_265224cuda3std3__45__cpo6cbeginE,@object
	.size		_ZN40_INTERNAL_fd135cb0_4_k_cu_027c508e_265224cuda3std3__45__cpo6cbeginE,(_ZN40_INTERNAL_fd135cb0_4_k_cu_027c508e_265224cuda3std3__48in_placeE - _ZN40_INTERNAL_fd135cb0_4_k_cu_027c508e_265224cuda3std3__45__cpo6cbeginE)
_ZN40_INTERNAL_fd135cb0_4_k_cu_027c508e_265224cuda3std3__45__cpo6cbeginE:
	.zero		1
	.type		_ZN40_INTERNAL_fd135cb0_4_k_cu_027c508e_265224cuda3std3__48in_placeE,@object
	.size		_ZN40_INTERNAL_fd135cb0_4_k_cu_027c508e_265224cuda3std3__48in_placeE,(_ZN40_INTERNAL_fd135cb0_4_k_cu_027c508e_265224cuda3std6ranges3__45__cpo9iter_moveE - _ZN40_INTERNAL_fd135cb0_4_k_cu_027c508e_265224cuda3std3__48in_placeE)
_ZN40_INTERNAL_fd135cb0_4_k_cu_027c508e_265224cuda3std3__48in_placeE:
	.zero		1
	.type		_ZN40_INTERNAL_fd135cb0_4_k_cu_027c508e_265224cuda3std6ranges3__45__cpo9iter_moveE,@object
	.size		_ZN40_INTERNAL_fd135cb0_4_k_cu_027c508e_265224cuda3std6ranges3__45__cpo9iter_moveE,(_ZN40_INTERNAL_fd135cb0_4_k_cu_027c508e_265224cuda3std3__45__cpo5beginE - _ZN40_INTERNAL_fd135cb0_4_k_cu_027c508e_265224cuda3std6ranges3__45__cpo9iter_moveE)
_ZN40_INTERNAL_fd135cb0_4_k_cu_027c508e_265224cuda3std6ranges3__45__cpo9iter_moveE:
	.zero		1
	.type		_ZN40_INTERNAL_fd135cb0_4_k_cu_027c508e_265224cuda3std3__45__cpo5beginE,@object
	.size		_ZN40_INTERNAL_fd135cb0_4_k_cu_027c508e_265224cuda3std3__45__cpo5beginE,(_ZN40_INTERNAL_fd135cb0_4_k_cu_027c508e_265224cuda3std3__442_GLOBAL__N__fd135cb0_4_k_cu_027c508e_265226ignoreE - _ZN40_INTERNAL_fd135cb0_4_k_cu_027c508e_265224cuda3std3__45__cpo5beginE)
_ZN40_INTERNAL_fd135cb0_4_k_cu_027c508e_265224cuda3std3__45__cpo5beginE:
	.zero		1
	.type		_ZN40_INTERNAL_fd135cb0_4_k_cu_027c508e_265224cuda3std3__442_GLOBAL__N__fd135cb0_4_k_cu_027c508e_265226ignoreE,@object
	.size		_ZN40_INTERNAL_fd135cb0_4_k_cu_027c508e_265224cuda3std3__442_GLOBAL__N__fd135cb0_4_k_cu_027c508e_265226ignoreE,(_ZN40_INTERNAL_fd135cb0_4_k_cu_027c508e_265224cute7productE - _ZN40_INTERNAL_fd135cb0_4_k_cu_027c508e_265224cuda3std3__442_GLOBAL__N__fd135cb0_4_k_cu_027c508e_265226ignoreE)
_ZN40_INTERNAL_fd135cb0_4_k_cu_027c508e_265224cuda3std3__442_GLOBAL__N__fd135cb0_4_k_cu_027c508e_265226ignoreE:
	.zero		1
	.type		_ZN40_INTERNAL_fd135cb0_4_k_cu_027c508e_265224cute7productE,@object
	.size		_ZN40_INTERNAL_fd135cb0_4_k_cu_027c508e_265224cute7productE,(_ZN40_INTERNAL_fd135cb0_4_k_cu_027c508e_265224cuda3std3__45__cpo3endE - _ZN40_INTERNAL_fd135cb0_4_k_cu_027c508e_265224cute7productE)
_ZN40_INTERNAL_fd135cb0_4_k_cu_027c508e_265224cute7productE:
	.zero		1
	.type		_ZN40_INTERNAL_fd135cb0_4_k_cu_027c508e_265224cuda3std3__45__cpo3endE,@object
	.size		_ZN40_INTERNAL_fd135cb0_4_k_cu_027c508e_265224cuda3std3__45__cpo3endE,(_ZN40_INTERNAL_fd135cb0_4_k_cu_027c508e_265224cuda3std3__419piecewise_constructE - _ZN40_INTERNAL_fd135cb0_4_k_cu_027c508e_265224cuda3std3__45__cpo3endE)
_ZN40_INTERNAL_fd135cb0_4_k_cu_027c508e_265224cuda3std3__45__cpo3endE:
	.zero		1
	.type		_ZN40_INTERNAL_fd135cb0_4_k_cu_027c508e_265224cuda3std3__419piecewise_constructE,@object
	.size		_ZN40_INTERNAL_fd135cb0_4_k_cu_027c508e_265224cuda3std3__419piecewise_constructE,(_ZN40_INTERNAL_fd135cb0_4_k_cu_027c508e_265224cuda3std3__45__cpo4cendE - _ZN40_INTERNAL_fd135cb0_4_k_cu_027c508e_265224cuda3std3__419piecewise_constructE)
_ZN40_INTERNAL_fd135cb0_4_k_cu_027c508e_265224cuda3std3__419piecewise_constructE:
	.zero		1
	.type		_ZN40_INTERNAL_fd135cb0_4_k_cu_027c508e_265224cuda3std3__45__cpo4cendE,@object
	.size		_ZN40_INTERNAL_fd135cb0_4_k_cu_027c508e_265224cuda3std3__45__cpo4cendE,(_ZN40_INTERNAL_fd135cb0_4_k_cu_027c508e_265224cuda3std6ranges3__45__cpo4swapE - _ZN40_INTERNAL_fd135cb0_4_k_cu_027c508e_265224cuda3std3__45__cpo4cendE)
_ZN40_INTERNAL_fd135cb0_4_k_cu_027c508e_265224cuda3std3__45__cpo4cendE:
	.zero		1
	.type		_ZN40_INTERNAL_fd135cb0_4_k_cu_027c508e_265224cuda3std6ranges3__45__cpo4swapE,@object
	.size		_ZN40_INTERNAL_fd135cb0_4_k_cu_027c508e_265224cuda3std6ranges3__45__cpo4swapE,(.L_8 - _ZN40_INTERNAL_fd135cb0_4_k_cu_027c508e_265224cuda3std6ranges3__45__cpo4swapE)
_ZN40_INTERNAL_fd135cb0_4_k_cu_027c508e_265224cuda3std6ranges3__45__cpo4swapE:
	.zero		1
.L_8:


//--------------------- .nv.constant0._ZN7cutlass13device_kernelINS_4gemm6kernel13GemmUniversalIN4cute5tupleIJiiiiEEENS1_10collective13CollectiveMmaINS1_34MainloopSm90TmaGmmaWarpSpecializedILi3ENS5_IJNS4_1CILi1EEESB_SB_EEENS1_32KernelTmaWarpSpecializedPingpongEEENS5_IJNSA_ILi64EEENSA_ILi256EEESF_EEENS_10tfloat32_tENS5_IJlSB_lEEESI_SJ_NS4_8TiledMMAINS4_8MMA_AtomIJNS4_4SM904GMMA30MMA_64x256x8_F32TF32TF32_SS_TNILNSN_7ScaleInE1ELSP_1EEEEEENS4_6LayoutISC_NS5_IJNSA_ILi0EEEST_ST_EEEEENS5_IJNS4_10UnderscoreESW_SW_EEEEENS4_13SM90_TMA_LOADENS4_14ComposedLayoutINS4_7SwizzleILi3ELi4ELi3EEENS4_18smem_ptr_flag_bitsILi32EEENSS_INS5_IJNSA_ILi8EEENSA_ILi32EEEEEENS5_IJS16_SB_EEEEEEEvNS4_8identityESZ_S1A_vS1B_EENS_8epilogue10collective6detail29Sm90TmaWarpSpecializedAdapterINS1E_15DefaultEpilogueISI_SJ_SJ_NS1D_6thread17LinearCombinationISI_Li1EffLNS1I_9ScaleType4KindE0ELNS_15FloatRoundStyleE2ESI_EENS1_15EpilogueDefaultEEEEEvvEEEEvNT_6ParamsE --------------------------
	.section	.nv.constant0._ZN7cutlass13device_kernelINS_4gemm6kernel13GemmUniversalIN4cute5tupleIJiiiiEEENS1_10collective13CollectiveMmaINS1_34MainloopSm90TmaGmmaWarpSpecializedILi3ENS5_IJNS4_1CILi1EEESB_SB_EEENS1_32KernelTmaWarpSpecializedPingpongEEENS5_IJNSA_ILi64EEENSA_ILi256EEESF_EEENS_10tfloat32_tENS5_IJlSB_lEEESI_SJ_NS4_8TiledMMAINS4_8MMA_AtomIJNS4_4SM904GMMA30MMA_64x256x8_F32TF32TF32_SS_TNILNSN_7ScaleInE1ELSP_1EEEEEENS4_6LayoutISC_NS5_IJNSA_ILi0EEEST_ST_EEEEENS5_IJNS4_10UnderscoreESW_SW_EEEEENS4_13SM90_TMA_LOADENS4_14ComposedLayoutINS4_7SwizzleILi3ELi4ELi3EEENS4_18smem_ptr_flag_bitsILi32EEENSS_INS5_IJNSA_ILi8EEENSA_ILi32EEEEEENS5_IJS16_SB_EEEEEEEvNS4_8identityESZ_S1A_vS1B_EENS_8epilogue10collective6detail29Sm90TmaWarpSpecializedAdapterINS1E_15DefaultEpilogueISI_SJ_SJ_NS1D_6thread17LinearCombinationISI_Li1EffLNS1I_9ScaleType4KindE0ELNS_15FloatRoundStyleE2ESI_EENS1_15EpilogueDefaultEEEEEvvEEEEvNT_6ParamsE,"a",@progbits
	.sectionflags	@""
	.align	4
.nv.constant0._ZN7cutlass13device_kernelINS_4gemm6kernel13GemmUniversalIN4cute5tupleIJiiiiEEENS1_10collective13CollectiveMmaINS1_34MainloopSm90TmaGmmaWarpSpecializedILi3ENS5_IJNS4_1CILi1EEESB_SB_EEENS1_32KernelTmaWarpSpecializedPingpongEEENS5_IJNSA_ILi64EEENSA_ILi256EEESF_EEENS_10tfloat32_tENS5_IJlSB_lEEESI_SJ_NS4_8TiledMMAINS4_8MMA_AtomIJNS4_4SM904GMMA30MMA_64x256x8_F32TF32TF32_SS_TNILNSN_7ScaleInE1ELSP_1EEEEEENS4_6LayoutISC_NS5_IJNSA_ILi0EEEST_ST_EEEEENS5_IJNS4_10UnderscoreESW_SW_EEEEENS4_13SM90_TMA_LOADENS4_14ComposedLayoutINS4_7SwizzleILi3ELi4ELi3EEENS4_18smem_ptr_flag_bitsILi32EEENSS_INS5_IJNSA_ILi8EEENSA_ILi32EEEEEENS5_IJS16_SB_EEEEEEEvNS4_8identityESZ_S1A_vS1B_EENS_8epilogue10collective6detail29Sm90TmaWarpSpecializedAdapterINS1E_15DefaultEpilogueISI_SJ_SJ_NS1D_6thread17LinearCombinationISI_Li1EffLNS1I_9ScaleType4KindE0ELNS_15FloatRoundStyleE2ESI_EENS1_15EpilogueDefaultEEEEEvvEEEEvNT_6ParamsE:
	.zero		1664


//--------------------- SYMBOLS --------------------------

	.type		.nv.reservedSmem.offset0,@object
	.size		.nv.reservedSmem.offset0,0x4
	.type		__assertfail,@function
